// auto-generated by cutlass_sweep.gemm — config: {"arch": "sm_90", "cluster_m": 1, "cluster_n": 1, "dtype": "e5m2", "dtype_b": "e5m2", "layout": "nt", "stages": 2, "tile_k": 128, "tile_m": 128, "tile_n": 128}
#include "cutlass/cutlass.h"
#include "cutlass/gemm/collective/collective_builder.hpp"
#include "cutlass/gemm/device/gemm_universal_adapter.h"
#include "cutlass/gemm/kernel/gemm_universal.hpp"
#include "cutlass/epilogue/collective/collective_builder.hpp"

using ElemA = cutlass::float_e5m2_t;
using ElemB = cutlass::float_e5m2_t;
using ElemCD = cutlass::float_e5m2_t;
using Acc  = float;
using TileShape    = cute::Shape<cute::_128, cute::_128, cute::_128>;
using ClusterShape = cute::Shape<cute::_1, cute::_1, cute::_1>;

using CollectiveEpilogue = typename cutlass::epilogue::collective::CollectiveBuilder<
    cutlass::arch::Sm90, cutlass::arch::OpClassTensorOp,
    TileShape, ClusterShape,
    cutlass::epilogue::collective::EpilogueTileAuto,
    Acc, Acc,
    ElemCD, cutlass::layout::RowMajor, 128 / cutlass::sizeof_bits<ElemCD>::value,
    ElemCD, cutlass::layout::RowMajor, 128 / cutlass::sizeof_bits<ElemCD>::value,
    cutlass::epilogue::collective::EpilogueScheduleAuto
  >::CollectiveOp;

using CollectiveMainloop = typename cutlass::gemm::collective::CollectiveBuilder<
    cutlass::arch::Sm90, cutlass::arch::OpClassTensorOp,
    ElemA, cutlass::layout::RowMajor, 128 / cutlass::sizeof_bits<ElemA>::value,
    ElemB, cutlass::layout::ColumnMajor, 128 / cutlass::sizeof_bits<ElemB>::value,
    Acc,
    TileShape, ClusterShape,
    cutlass::gemm::collective::StageCount<2>,
    cutlass::gemm::collective::KernelScheduleAuto
  >::CollectiveOp;

using GemmKernel = cutlass::gemm::kernel::GemmUniversal<
    cute::Shape<int,int,int,int>,
    CollectiveMainloop,
    CollectiveEpilogue
>;
using Gemm = cutlass::gemm::device::GemmUniversalAdapter<GemmKernel>;

// Force the device kernel symbol into the cubin without needing a host main.
auto* _anchor = &cutlass::device_kernel<GemmKernel>;


// ===== COMPILED SASS (sm_90a) =====

	.target	sm_90a

	.elftype	@"ET_EXEC"


//--------------------- .note.nv.tkinfo           --------------------------
	.section	.note.nv.tkinfo,"",@"SHT_NOTE"
	.sectionflags	@"SHF_NOTE_NV_TKINFO"
	.tkinfo
        /*0018*/ 	.word	0x00000002
        /*0030*/ 	.string	""
        /*0030*/ 	.string	"ptxas"
        /*0030*/ 	.string	"Cuda compilation tools, release 13.0, V13.0.88"
        /*0030*/ 	.string	"Build cuda_13.0.r13.0/compiler.36424714_0"
        /*0030*/ 	.string	"-arch sm_90a -m 64 "



//--------------------- .note.nv.cuinfo           --------------------------
	.section	.note.nv.cuinfo,"",@"SHT_NOTE"
	.sectionflags	@"SHF_NOTE_NV_CUINFO"
        /*0018*/ 	.short	0x0002
        /*001a*/ 	.short	0x005a
        /*001c*/ 	.short	0x0082
	.zero		2


//--------------------- .nv.info                  --------------------------
	.section	.nv.info,"",@"SHT_CUDA_INFO"
	.align	4


	//----- nvinfo : EIATTR_REGCOUNT
	.align		4
        /*0000*/ 	.byte	0x04, 0x2f
        /*0002*/ 	.short	(.L_12 - .L_11)
	.align		4
.L_11:
        /*0004*/ 	.word	index@(_ZN7cutlass13device_kernelINS_4gemm6kernel13GemmUniversalIN4cute5tupleIJiiiiEEENS1_10collective13CollectiveMmaINS1_37MainloopSm90TmaGmmaWarpSpecializedFP8ILi2ENS5_IJNS4_1CILi1EEESB_SB_EEENS1_35KernelTmaWarpSpecializedCooperativeEEENS5_IJNSA_ILi128EEESF_SF_EEENS_12float_e5m2_tENS5_IJlSB_lEEESH_SI_NS4_8TiledMMAINS4_8MMA_AtomIJNS4_4SM904GMMA31MMA_64x128x32_F32E5M2E5M2_SS_TNILNSM_7ScaleInE1ELSO_1EEEEEENS4_6LayoutINS5_IJNSA_ILi2EEESB_SB_EEENS5_IJSB_NSA_ILi0EEESU_EEEEENS5_IJNS4_10UnderscoreESX_SX_EEEEENS4_13SM90_TMA_LOADENS4_14ComposedLayoutINS4_7SwizzleILi3ELi4ELi3EEENS4_18smem_ptr_flag_bitsILi8EEENSR_INS5_IJNSA_ILi8EEESF_EEENS5_IJSF_SB_EEEEEEEvNS4_8identityES10_S1A_vS1B_EENS_8epilogue10collective6detail29Sm90TmaWarpSpecializedAdapterINS1E_15DefaultEpilogueISH_SI_SI_NS1D_6thread17LinearCombinationISH_Li1EffLNS1I_9ScaleType4KindE0ELNS_15FloatRoundStyleE2ESH_EENS1_15EpilogueDefaultEEEEEvvEEEEvNT_6ParamsE)
        /*0008*/ 	.word	0x000000a8


	//----- nvinfo : EIATTR_FRAME_SIZE
	.align		4
.L_12:
        /*000c*/ 	.byte	0x04, 0x11
        /*000e*/ 	.short	(.L_14 - .L_13)
	.align		4
.L_13:
        /*0010*/ 	.word	index@(_ZN7cutlass13device_kernelINS_4gemm6kernel13GemmUniversalIN4cute5tupleIJiiiiEEENS1_10collective13CollectiveMmaINS1_37MainloopSm90TmaGmmaWarpSpecializedFP8ILi2ENS5_IJNS4_1CILi1EEESB_SB_EEENS1_35KernelTmaWarpSpecializedCooperativeEEENS5_IJNSA_ILi128EEESF_SF_EEENS_12float_e5m2_tENS5_IJlSB_lEEESH_SI_NS4_8TiledMMAINS4_8MMA_AtomIJNS4_4SM904GMMA31MMA_64x128x32_F32E5M2E5M2_SS_TNILNSM_7ScaleInE1ELSO_1EEEEEENS4_6LayoutINS5_IJNSA_ILi2EEESB_SB_EEENS5_IJSB_NSA_ILi0EEESU_EEEEENS5_IJNS4_10UnderscoreESX_SX_EEEEENS4_13SM90_TMA_LOADENS4_14ComposedLayoutINS4_7SwizzleILi3ELi4ELi3EEENS4_18smem_ptr_flag_bitsILi8EEENSR_INS5_IJNSA_ILi8EEESF_EEENS5_IJSF_SB_EEEEEEEvNS4_8identityES10_S1A_vS1B_EENS_8epilogue10collective6detail29Sm90TmaWarpSpecializedAdapterINS1E_15DefaultEpilogueISH_SI_SI_NS1D_6thread17LinearCombinationISH_Li1EffLNS1I_9ScaleType4KindE0ELNS_15FloatRoundStyleE2ESH_EENS1_15EpilogueDefaultEEEEEvvEEEEvNT_6ParamsE)
        /*0014*/ 	.word	0x00000000


	//----- nvinfo : EIATTR_MIN_STACK_SIZE
	.align		4
.L_14:
        /*0018*/ 	.byte	0x04, 0x12
        /*001a*/ 	.short	(.L_16 - .L_15)
	.align		4
.L_15:
        /*001c*/ 	.word	index@(_ZN7cutlass13device_kernelINS_4gemm6kernel13GemmUniversalIN4cute5tupleIJiiiiEEENS1_10collective13CollectiveMmaINS1_37MainloopSm90TmaGmmaWarpSpecializedFP8ILi2ENS5_IJNS4_1CILi1EEESB_SB_EEENS1_35KernelTmaWarpSpecializedCooperativeEEENS5_IJNSA_ILi128EEESF_SF_EEENS_12float_e5m2_tENS5_IJlSB_lEEESH_SI_NS4_8TiledMMAINS4_8MMA_AtomIJNS4_4SM904GMMA31MMA_64x128x32_F32E5M2E5M2_SS_TNILNSM_7ScaleInE1ELSO_1EEEEEENS4_6LayoutINS5_IJNSA_ILi2EEESB_SB_EEENS5_IJSB_NSA_ILi0EEESU_EEEEENS5_IJNS4_10UnderscoreESX_SX_EEEEENS4_13SM90_TMA_LOADENS4_14ComposedLayoutINS4_7SwizzleILi3ELi4ELi3EEENS4_18smem_ptr_flag_bitsILi8EEENSR_INS5_IJNSA_ILi8EEESF_EEENS5_IJSF_SB_EEEEEEEvNS4_8identityES10_S1A_vS1B_EENS_8epilogue10collective6detail29Sm90TmaWarpSpecializedAdapterINS1E_15DefaultEpilogueISH_SI_SI_NS1D_6thread17LinearCombinationISH_Li1EffLNS1I_9ScaleType4KindE0ELNS_15FloatRoundStyleE2ESH_EENS1_15EpilogueDefaultEEEEEvvEEEEvNT_6ParamsE)
        /*0020*/ 	.word	0x00000000
.L_16:


//--------------------- .nv.compat                --------------------------
	.section	.nv.compat,"",@"SHT_CUDA_COMPAT_INFO"
	.align	4
        /*0000*/ 	.byte	0x02, 0x09, 0x01, 0x00, 0x02, 0x02, 0x04, 0x00, 0x02, 0x05, 0x05, 0x00, 0x03, 0x07, 0x01, 0x01
        /*0010*/ 	.byte	0x02, 0x03, 0x01, 0x00, 0x02, 0x06, 0x01, 0x00, 0x04, 0x0b, 0x08, 0x00, 0x00, 0x00, 0x00, 0x00
        /*0020*/ 	.byte	0x00, 0x00, 0x00, 0x00


//--------------------- .nv.info._ZN7cutlass13device_kernelINS_4gemm6kernel13GemmUniversalIN4cute5tupleIJiiiiEEENS1_10collective13CollectiveMmaINS1_37MainloopSm90TmaGmmaWarpSpecializedFP8ILi2ENS5_IJNS4_1CILi1EEESB_SB_EEENS1_35KernelTmaWarpSpecializedCooperativeEEENS5_IJNSA_ILi128EEESF_SF_EEENS_12float_e5m2_tENS5_IJlSB_lEEESH_SI_NS4_8TiledMMAINS4_8MMA_AtomIJNS4_4SM904GMMA31MMA_64x128x32_F32E5M2E5M2_SS_TNILNSM_7ScaleInE1ELSO_1EEEEEENS4_6LayoutINS5_IJNSA_ILi2EEESB_SB_EEENS5_IJSB_NSA_ILi0EEESU_EEEEENS5_IJNS4_10UnderscoreESX_SX_EEEEENS4_13SM90_TMA_LOADENS4_14ComposedLayoutINS4_7SwizzleILi3ELi4ELi3EEENS4_18smem_ptr_flag_bitsILi8EEENSR_INS5_IJNSA_ILi8EEESF_EEENS5_IJSF_SB_EEEEEEEvNS4_8identityES10_S1A_vS1B_EENS_8epilogue10collective6detail29Sm90TmaWarpSpecializedAdapterINS1E_15DefaultEpilogueISH_SI_SI_NS1D_6thread17LinearCombinationISH_Li1EffLNS1I_9ScaleType4KindE0ELNS_15FloatRoundStyleE2ESH_EENS1_15EpilogueDefaultEEEEEvvEEEEvNT_6ParamsE --------------------------
	.section	.nv.info._ZN7cutlass13device_kernelINS_4gemm6kernel13GemmUniversalIN4cute5tupleIJiiiiEEENS1_10collective13CollectiveMmaINS1_37MainloopSm90TmaGmmaWarpSpecializedFP8ILi2ENS5_IJNS4_1CILi1EEESB_SB_EEENS1_35KernelTmaWarpSpecializedCooperativeEEENS5_IJNSA_ILi128EEESF_SF_EEENS_12float_e5m2_tENS5_IJlSB_lEEESH_SI_NS4_8TiledMMAINS4_8MMA_AtomIJNS4_4SM904GMMA31MMA_64x128x32_F32E5M2E5M2_SS_TNILNSM_7ScaleInE1ELSO_1EEEEEENS4_6LayoutINS5_IJNSA_ILi2EEESB_SB_EEENS5_IJSB_NSA_ILi0EEESU_EEEEENS5_IJNS4_10UnderscoreESX_SX_EEEEENS4_13SM90_TMA_LOADENS4_14ComposedLayoutINS4_7SwizzleILi3ELi4ELi3EEENS4_18smem_ptr_flag_bitsILi8EEENSR_INS5_IJNSA_ILi8EEESF_EEENS5_IJSF_SB_EEEEEEEvNS4_8identityES10_S1A_vS1B_EENS_8epilogue10collective6detail29Sm90TmaWarpSpecializedAdapterINS1E_15DefaultEpilogueISH_SI_SI_NS1D_6thread17LinearCombinationISH_Li1EffLNS1I_9ScaleType4KindE0ELNS_15FloatRoundStyleE2ESH_EENS1_15EpilogueDefaultEEEEEvvEEEEvNT_6ParamsE,"",@"SHT_CUDA_INFO"
	.sectionflags	@""
	.align	4


	//----- nvinfo : EIATTR_CUDA_API_VERSION
	.align		4
        /*0000*/ 	.byte	0x04, 0x37
        /*0002*/ 	.short	(.L_18 - .L_17)
.L_17:
        /*0004*/ 	.word	0x00000082


	//----- nvinfo : EIATTR_KPARAM_INFO
	.align		4
.L_18:
        /*0008*/ 	.byte	0x04, 0x17
        /*000a*/ 	.short	(.L_20 - .L_19)
.L_19:
        /*000c*/ 	.word	0x00000000
        /*0010*/ 	.short	0x0000
        /*0012*/ 	.short	0x0070
        /*0014*/ 	.byte	0x00, 0xf0, 0x01, 0x10


	//----- nvinfo : EIATTR_SPARSE_MMA_MASK
	.align		4
.L_20:
        /*0018*/ 	.byte	0x03, 0x50
        /*001a*/ 	.short	0x0000


	//----- nvinfo : EIATTR_MAXREG_COUNT
	.align		4
        /*001c*/ 	.byte	0x03, 0x1b
        /*001e*/ 	.short	0x00a8


	//----- nvinfo : EIATTR_NUM_BARRIERS
	.align		4
        /*0020*/ 	.byte	0x02, 0x4c
        /*0022*/ 	.byte	0x01
	.zero		1


	//----- nvinfo : EIATTR_MERCURY_ISA_VERSION
	.align		4
        /*0024*/ 	.byte	0x03, 0x5f
        /*0026*/ 	.short	0x0101


	//----- nvinfo : EIATTR_INT_WARP_WIDE_INSTR_OFFSETS
	.align		4
        /*0028*/ 	.byte	0x04, 0x31
        /*002a*/ 	.short	(.L_22 - .L_21)


	//   ....[0]....
.L_21:
        /*002c*/ 	.word	0x00000390


	//   ....[1]....
        /*0030*/ 	.word	0x000003a0


	//   ....[2]....
        /*0034*/ 	.word	0x00000490


	//----- nvinfo : EIATTR_COOP_GROUP_MASK_REGIDS
	.align		4
.L_22:
        /*0038*/ 	.byte	0x04, 0x29
        /*003a*/ 	.short	(.L_24 - .L_23)


	//   ....[0]....
.L_23:
        /*003c*/ 	.word	0xffffffff


	//   ....[1]....
        /*0040*/ 	.word	0xffffffff


	//   ....[2]....
        /*0044*/ 	.word	0xffffffff


	//   ....[3]....
        /*0048*/ 	.word	0xffffffff


	//   ....[4]....
        /*004c*/ 	.word	0xffffffff


	//----- nvinfo : EIATTR_COOP_GROUP_INSTR_OFFSETS
	.align		4
.L_24:
        /*0050*/ 	.byte	0x04, 0x28
        /*0052*/ 	.short	(.L_26 - .L_25)


	//   ....[0]....
.L_25:
        /*0054*/ 	.word	0x00000060


	//   ....[1]....
        /*0058*/ 	.word	0x00000070


	//   ....[2]....
        /*005c*/ 	.word	0x00000130


	//   ....[3]....
        /*0060*/ 	.word	0x00000280


	//   ....[4]....
        /*0064*/ 	.word	0x00000f80


	//----- nvinfo : EIATTR_REG_RECONFIG
	.align		4
.L_26:
        /*0068*/ 	.byte	0x01, 0x54
	.zero		2


	//----- nvinfo : EIATTR_MBARRIER_INSTR_OFFSETS
	.align		4
        /*006c*/ 	.byte	0x04, 0x39
        /*006e*/ 	.short	(.L_28 - .L_27)


	//   ....[0]....
.L_27:
        /*0070*/ 	.word	0x00000230
        /*0074*/ 	.word	0x000000ff
        /*0078*/ 	.word	0x00000000
        /*007c*/ 	.short	0x0100
        /*007e*/ 	.byte	0x08
	.zero		1


	//   ....[1]....
        /*0080*/ 	.word	0x00000240
        /*0084*/ 	.word	0x000000ff
        /*0088*/ 	.word	0x00000010
        /*008c*/ 	.short	0x0100
        /*008e*/ 	.byte	0x08
	.zero		1


	//   ....[2]....
        /*0090*/ 	.word	0x00000250
        /*0094*/ 	.word	0x000000ff
        /*0098*/ 	.word	0x00000008
        /*009c*/ 	.short	0x0100
        /*009e*/ 	.byte	0x08
	.zero		1


	//   ....[3]....
        /*00a0*/ 	.word	0x00000260
        /*00a4*/ 	.word	0x000000ff
        /*00a8*/ 	.word	0x00000018
        /*00ac*/ 	.short	0x0100
        /*00ae*/ 	.byte	0x08
	.zero		1


	//   ....[4]....
        /*00b0*/ 	.word	0x000004e0
        /*00b4*/ 	.word	0x000000ff
        /*00b8*/ 	.word	0x00000030
        /*00bc*/ 	.short	0x0100
        /*00be*/ 	.byte	0x06
	.zero		1


	//   ....[5]....
        /*00c0*/ 	.word	0x00000540
        /*00c4*/ 	.word	0x000000ff
        /*00c8*/ 	.word	0x00000038
        /*00cc*/ 	.short	0x0100
        /*00ce*/ 	.byte	0x06
	.zero		1


	//   ....[6]....
        /*00d0*/ 	.word	0x000014b0
        /*00d4*/ 	.word	0x000000ff
        /*00d8*/ 	.word	0x00000000
        /*00dc*/ 	.short	0x010a
        /*00de*/ 	.byte	0x06
	.zero		1


	//   ....[7]....
        /*00e0*/ 	.word	0x000014f0
        /*00e4*/ 	.word	0x000000ff
        /*00e8*/ 	.word	0x00000000
        /*00ec*/ 	.short	0x010a
        /*00ee*/ 	.byte	0x06
	.zero		1


	//   ....[8]....
        /*00f0*/ 	.word	0x00001ee0
        /*00f4*/ 	.word	0x000000ff
        /*00f8*/ 	.word	0x00000000
        /*00fc*/ 	.short	0x010a
        /*00fe*/ 	.byte	0x0c
	.zero		1


	//   ....[9]....
        /*0100*/ 	.word	0x00001f20
        /*0104*/ 	.word	0x000000ff
        /*0108*/ 	.word	0x00000000
        /*010c*/ 	.short	0x010a
        /*010e*/ 	.byte	0x0c
	.zero		1


	//   ....[10]....
        /*0110*/ 	.word	0x00002610
        /*0114*/ 	.word	0x000000ff
        /*0118*/ 	.word	0x00000000
        /*011c*/ 	.short	0x0101
        /*011e*/ 	.byte	0x08
	.zero		1


	//   ....[11]....
        /*0120*/ 	.word	0x00002c40
        /*0124*/ 	.word	0x000000ff
        /*0128*/ 	.word	0x00000000
        /*012c*/ 	.short	0x0101
        /*012e*/ 	.byte	0x06
	.zero		1


	//   ....[12]....
        /*0130*/ 	.word	0x000085e0
        /*0134*/ 	.word	0x00000012
        /*0138*/ 	.word	0x00000010
        /*013c*/ 	.short	0x010a
        /*013e*/ 	.byte	0x3f
	.zero		1


	//   ....[13]....
        /*0140*/ 	.word	0x00008990
        /*0144*/ 	.word	0x00000006
        /*0148*/ 	.word	0x00000038
        /*014c*/ 	.short	0x0101
        /*014e*/ 	.byte	0x3f
	.zero		1


	//   ....[14]....
        /*0150*/ 	.word	0x00009080
        /*0154*/ 	.word	0x00000007
        /*0158*/ 	.word	0x00000000
        /*015c*/ 	.short	0x010a
        /*015e*/ 	.byte	0x3f
	.zero		1


	//   ....[15]....
        /*0160*/ 	.word	0x00009100
        /*0164*/ 	.word	0x00000005
        /*0168*/ 	.word	0x00000000
        /*016c*/ 	.short	0x010a
        /*016e*/ 	.byte	0x3f
	.zero		1


	//   ....[16]....
        /*0170*/ 	.word	0x00009170
        /*0174*/ 	.word	0x0000000b
        /*0178*/ 	.word	0x00000000
        /*017c*/ 	.short	0x010a
        /*017e*/ 	.byte	0x3f
	.zero		1


	//   ....[17]....
        /*0180*/ 	.word	0x000091d0
        /*0184*/ 	.word	0x0000008c
        /*0188*/ 	.word	0x00000000
        /*018c*/ 	.short	0x010a
        /*018e*/ 	.byte	0x3f
	.zero		1


	//   ....[18]....
        /*0190*/ 	.word	0x000092a0
        /*0194*/ 	.word	0x00000012
        /*0198*/ 	.word	0x00000010
        /*019c*/ 	.short	0x010a
        /*019e*/ 	.byte	0x3f
	.zero		1


	//   ....[19]....
        /*01a0*/ 	.word	0x00009380
        /*01a4*/ 	.word	0x00000007
        /*01a8*/ 	.word	0x00000000
        /*01ac*/ 	.short	0x010a
        /*01ae*/ 	.byte	0x3f
	.zero		1


	//----- nvinfo : EIATTR_NUM_MBARRIERS
	.align		4
.L_28:
        /*01b0*/ 	.byte	0x03, 0x38
        /*01b2*/ 	.short	0x0006


	//----- nvinfo : EIATTR_EXIT_INSTR_OFFSETS
	.align		4
        /*01b4*/ 	.byte	0x04, 0x1c
        /*01b6*/ 	.short	(.L_30 - .L_29)


	//   ....[0]....
.L_29:
        /*01b8*/ 	.word	0x00000590


	//   ....[1]....
        /*01bc*/ 	.word	0x00000e50


	//   ....[2]....
        /*01c0*/ 	.word	0x00007c50


	//   ....[3]....
        /*01c4*/ 	.word	0x00008280


	//   ....[4]....
        /*01c8*/ 	.word	0x00009150


	//----- nvinfo : EIATTR_MAX_THREADS
	.align		4
.L_30:
        /*01cc*/ 	.byte	0x04, 0x05
        /*01ce*/ 	.short	(.L_32 - .L_31)
.L_31:
        /*01d0*/ 	.word	0x00000180
        /*01d4*/ 	.word	0x00000001
        /*01d8*/ 	.word	0x00000001


	//----- nvinfo : EIATTR_CRS_STACK_SIZE
	.align		4
.L_32:
        /*01dc*/ 	.byte	0x04, 0x1e
        /*01de*/ 	.short	(.L_34 - .L_33)
.L_33:
        /*01e0*/ 	.word	0x00000000


	//----- nvinfo : EIATTR_CBANK_PARAM_SIZE
	.align		4
.L_34:
        /*01e4*/ 	.byte	0x03, 0x19
        /*01e6*/ 	.short	0x0470


	//----- nvinfo : EIATTR_PARAM_CBANK
	.align		4
        /*01e8*/ 	.byte	0x04, 0x0a
        /*01ea*/ 	.short	(.L_36 - .L_35)
	.align		4
.L_35:
        /*01ec*/ 	.word	index@(.nv.constant0._ZN7cutlass13device_kernelINS_4gemm6kernel13GemmUniversalIN4cute5tupleIJiiiiEEENS1_10collective13CollectiveMmaINS1_37MainloopSm90TmaGmmaWarpSpecializedFP8ILi2ENS5_IJNS4_1CILi1EEESB_SB_EEENS1_35KernelTmaWarpSpecializedCooperativeEEENS5_IJNSA_ILi128EEESF_SF_EEENS_12float_e5m2_tENS5_IJlSB_lEEESH_SI_NS4_8TiledMMAINS4_8MMA_AtomIJNS4_4SM904GMMA31MMA_64x128x32_F32E5M2E5M2_SS_TNILNSM_7ScaleInE1ELSO_1EEEEEENS4_6LayoutINS5_IJNSA_ILi2EEESB_SB_EEENS5_IJSB_NSA_ILi0EEESU_EEEEENS5_IJNS4_10UnderscoreESX_SX_EEEEENS4_13SM90_TMA_LOADENS4_14ComposedLayoutINS4_7SwizzleILi3ELi4ELi3EEENS4_18smem_ptr_flag_bitsILi8EEENSR_INS5_IJNSA_ILi8EEESF_EEENS5_IJSF_SB_EEEEEEEvNS4_8identityES10_S1A_vS1B_EENS_8epilogue10collective6detail29Sm90TmaWarpSpecializedAdapterINS1E_15DefaultEpilogueISH_SI_SI_NS1D_6thread17LinearCombinationISH_Li1EffLNS1I_9ScaleType4KindE0ELNS_15FloatRoundStyleE2ESH_EENS1_15EpilogueDefaultEEEEEvvEEEEvNT_6ParamsE)
        /*01f0*/ 	.short	0x0210
        /*01f2*/ 	.short	0x0470


	//----- nvinfo : EIATTR_SW_WAR
	.align		4
.L_36:
        /*01f4*/ 	.byte	0x04, 0x36
        /*01f6*/ 	.short	(.L_38 - .L_37)
.L_37:
        /*01f8*/ 	.word	0x00000008
.L_38:


//--------------------- .nv.callgraph             --------------------------
	.section	.nv.callgraph,"",@"SHT_CUDA_CALLGRAPH"
	.align	4
	.sectionentsize	8
	.align		4
        /*0000*/ 	.word	0x00000000
	.align		4
        /*0004*/ 	.word	0xffffffff
	.align		4
        /*0008*/ 	.word	0x00000000
	.align		4
        /*000c*/ 	.word	0xfffffffe
	.align		4
        /*0010*/ 	.word	0x00000000
	.align		4
        /*0014*/ 	.word	0xfffffffd
	.align		4
        /*0018*/ 	.word	0x00000000
	.align		4
        /*001c*/ 	.word	0xfffffffc


//--------------------- .nv.constant4             --------------------------
	.section	.nv.constant4,"a",@progbits
	.align	8
	.align		8
.nv.constant4:
        /*0000*/ 	.dword	_ZN40_INTERNAL_c8090d7a_4_k_cu_bf452bc6_297524cuda3std3__45__cpo5beginE
	.align		8
        /*0008*/ 	.dword	_ZN40_INTERNAL_c8090d7a_4_k_cu_bf452bc6_297524cuda3std3__45__cpo3endE
	.align		8
        /*0010*/ 	.dword	_ZN40_INTERNAL_c8090d7a_4_k_cu_bf452bc6_297524cuda3std3__45__cpo6cbeginE
	.align		8
        /*0018*/ 	.dword	_ZN40_INTERNAL_c8090d7a_4_k_cu_bf452bc6_297524cuda3std3__45__cpo4cendE
	.align		8
        /*0020*/ 	.dword	_ZN40_INTERNAL_c8090d7a_4_k_cu_bf452bc6_297524cuda3std3__442_GLOBAL__N__c8090d7a_4_k_cu_bf452bc6_297526ignoreE
	.align		8
        /*0028*/ 	.dword	_ZN40_INTERNAL_c8090d7a_4_k_cu_bf452bc6_297524cuda3std3__419piecewise_constructE
	.align		8
        /*0030*/ 	.dword	_ZN40_INTERNAL_c8090d7a_4_k_cu_bf452bc6_297524cuda3std3__48in_placeE
	.align		8
        /*0038*/ 	.dword	_ZN40_INTERNAL_c8090d7a_4_k_cu_bf452bc6_297524cuda3std6ranges3__45__cpo4swapE
	.align		8
        /*0040*/ 	.dword	_ZN40_INTERNAL_c8090d7a_4_k_cu_bf452bc6_297524cuda3std6ranges3__45__cpo9iter_moveE
	.align		8
        /*0048*/ 	.dword	_ZN40_INTERNAL_c8090d7a_4_k_cu_bf452bc6_297524cute7productE
	.align		8
        /*0050*/ 	.dword	_ZN40_INTERNAL_c8090d7a_4_k_cu_bf452bc6_297524cute1_E


//--------------------- .text._ZN7cutlass13device_kernelINS_4gemm6kernel13GemmUniversalIN4cute5tupleIJiiiiEEENS1_10collective13CollectiveMmaINS1_37MainloopSm90TmaGmmaWarpSpecializedFP8ILi2ENS5_IJNS4_1CILi1EEESB_SB_EEENS1_35KernelTmaWarpSpecializedCooperativeEEENS5_IJNSA_ILi128EEESF_SF_EEENS_12float_e5m2_tENS5_IJlSB_lEEESH_SI_NS4_8TiledMMAINS4_8MMA_AtomIJNS4_4SM904GMMA31MMA_64x128x32_F32E5M2E5M2_SS_TNILNSM_7ScaleInE1ELSO_1EEEEEENS4_6LayoutINS5_IJNSA_ILi2EEESB_SB_EEENS5_IJSB_NSA_ILi0EEESU_EEEEENS5_IJNS4_10UnderscoreESX_SX_EEEEENS4_13SM90_TMA_LOADENS4_14ComposedLayoutINS4_7SwizzleILi3ELi4ELi3EEENS4_18smem_ptr_flag_bitsILi8EEENSR_INS5_IJNSA_ILi8EEESF_EEENS5_IJSF_SB_EEEEEEEvNS4_8identityES10_S1A_vS1B_EENS_8epilogue10collective6detail29Sm90TmaWarpSpecializedAdapterINS1E_15DefaultEpilogueISH_SI_SI_NS1D_6thread17LinearCombinationISH_Li1EffLNS1I_9ScaleType4KindE0ELNS_15FloatRoundStyleE2ESH_EENS1_15EpilogueDefaultEEEEEvvEEEEvNT_6ParamsE --------------------------
	.section	.text._ZN7cutlass13device_kernelINS_4gemm6kernel13GemmUniversalIN4cute5tupleIJiiiiEEENS1_10collective13CollectiveMmaINS1_37MainloopSm90TmaGmmaWarpSpecializedFP8ILi2ENS5_IJNS4_1CILi1EEESB_SB_EEENS1_35KernelTmaWarpSpecializedCooperativeEEENS5_IJNSA_ILi128EEESF_SF_EEENS_12float_e5m2_tENS5_IJlSB_lEEESH_SI_NS4_8TiledMMAINS4_8MMA_AtomIJNS4_4SM904GMMA31MMA_64x128x32_F32E5M2E5M2_SS_TNILNSM_7ScaleInE1ELSO_1EEEEEENS4_6LayoutINS5_IJNSA_ILi2EEESB_SB_EEENS5_IJSB_NSA_ILi0EEESU_EEEEENS5_IJNS4_10UnderscoreESX_SX_EEEEENS4_13SM90_TMA_LOADENS4_14ComposedLayoutINS4_7SwizzleILi3ELi4ELi3EEENS4_18smem_ptr_flag_bitsILi8EEENSR_INS5_IJNSA_ILi8EEESF_EEENS5_IJSF_SB_EEEEEEEvNS4_8identityES10_S1A_vS1B_EENS_8epilogue10collective6detail29Sm90TmaWarpSpecializedAdapterINS1E_15DefaultEpilogueISH_SI_SI_NS1D_6thread17LinearCombinationISH_Li1EffLNS1I_9ScaleType4KindE0ELNS_15FloatRoundStyleE2ESH_EENS1_15EpilogueDefaultEEEEEvvEEEEvNT_6ParamsE,"ax",@progbits
	.align	128
.text._ZN7cutlass13device_kernelINS_4gemm6kernel13GemmUniversalIN4cute5tupleIJiiiiEEENS1_10collective13CollectiveMmaINS1_37MainloopSm90TmaGmmaWarpSpecializedFP8ILi2ENS5_IJNS4_1CILi1EEESB_SB_EEENS1_35KernelTmaWarpSpecializedCooperativeEEENS5_IJNSA_ILi128EEESF_SF_EEENS_12float_e5m2_tENS5_IJlSB_lEEESH_SI_NS4_8TiledMMAINS4_8MMA_AtomIJNS4_4SM904GMMA31MMA_64x128x32_F32E5M2E5M2_SS_TNILNSM_7ScaleInE1ELSO_1EEEEEENS4_6LayoutINS5_IJNSA_ILi2EEESB_SB_EEENS5_IJSB_NSA_ILi0EEESU_EEEEENS5_IJNS4_10UnderscoreESX_SX_EEEEENS4_13SM90_TMA_LOADENS4_14ComposedLayoutINS4_7SwizzleILi3ELi4ELi3EEENS4_18smem_ptr_flag_bitsILi8EEENSR_INS5_IJNSA_ILi8EEESF_EEENS5_IJSF_SB_EEEEEEEvNS4_8identityES10_S1A_vS1B_EENS_8epilogue10collective6detail29Sm90TmaWarpSpecializedAdapterINS1E_15DefaultEpilogueISH_SI_SI_NS1D_6thread17LinearCombinationISH_Li1EffLNS1I_9ScaleType4KindE0ELNS_15FloatRoundStyleE2ESH_EENS1_15EpilogueDefaultEEEEEvvEEEEvNT_6ParamsE:
        .type           _ZN7cutlass13device_kernelINS_4gemm6kernel13GemmUniversalIN4cute5tupleIJiiiiEEENS1_10collective13CollectiveMmaINS1_37MainloopSm90TmaGmmaWarpSpecializedFP8ILi2ENS5_IJNS4_1CILi1EEESB_SB_EEENS1_35KernelTmaWarpSpecializedCooperativeEEENS5_IJNSA_ILi128EEESF_SF_EEENS_12float_e5m2_tENS5_IJlSB_lEEESH_SI_NS4_8TiledMMAINS4_8MMA_AtomIJNS4_4SM904GMMA31MMA_64x128x32_F32E5M2E5M2_SS_TNILNSM_7ScaleInE1ELSO_1EEEEEENS4_6LayoutINS5_IJNSA_ILi2EEESB_SB_EEENS5_IJSB_NSA_ILi0EEESU_EEEEENS5_IJNS4_10UnderscoreESX_SX_EEEEENS4_13SM90_TMA_LOADENS4_14ComposedLayoutINS4_7SwizzleILi3ELi4ELi3EEENS4_18smem_ptr_flag_bitsILi8EEENSR_INS5_IJNSA_ILi8EEESF_EEENS5_IJSF_SB_EEEEEEEvNS4_8identityES10_S1A_vS1B_EENS_8epilogue10collective6detail29Sm90TmaWarpSpecializedAdapterINS1E_15DefaultEpilogueISH_SI_SI_NS1D_6thread17LinearCombinationISH_Li1EffLNS1I_9ScaleType4KindE0ELNS_15FloatRoundStyleE2ESH_EENS1_15EpilogueDefaultEEEEEvvEEEEvNT_6ParamsE,@function
        .size           _ZN7cutlass13device_kernelINS_4gemm6kernel13GemmUniversalIN4cute5tupleIJiiiiEEENS1_10collective13CollectiveMmaINS1_37MainloopSm90TmaGmmaWarpSpecializedFP8ILi2ENS5_IJNS4_1CILi1EEESB_SB_EEENS1_35KernelTmaWarpSpecializedCooperativeEEENS5_IJNSA_ILi128EEESF_SF_EEENS_12float_e5m2_tENS5_IJlSB_lEEESH_SI_NS4_8TiledMMAINS4_8MMA_AtomIJNS4_4SM904GMMA31MMA_64x128x32_F32E5M2E5M2_SS_TNILNSM_7ScaleInE1ELSO_1EEEEEENS4_6LayoutINS5_IJNSA_ILi2EEESB_SB_EEENS5_IJSB_NSA_ILi0EEESU_EEEEENS5_IJNS4_10UnderscoreESX_SX_EEEEENS4_13SM90_TMA_LOADENS4_14ComposedLayoutINS4_7SwizzleILi3ELi4ELi3EEENS4_18smem_ptr_flag_bitsILi8EEENSR_INS5_IJNSA_ILi8EEESF_EEENS5_IJSF_SB_EEEEEEEvNS4_8identityES10_S1A_vS1B_EENS_8epilogue10collective6detail29Sm90TmaWarpSpecializedAdapterINS1E_15DefaultEpilogueISH_SI_SI_NS1D_6thread17LinearCombinationISH_Li1EffLNS1I_9ScaleType4KindE0ELNS_15FloatRoundStyleE2ESH_EENS1_15EpilogueDefaultEEEEEvvEEEEvNT_6ParamsE,(.L_x_197 - _ZN7cutlass13device_kernelINS_4gemm6kernel13GemmUniversalIN4cute5tupleIJiiiiEEENS1_10collective13CollectiveMmaINS1_37MainloopSm90TmaGmmaWarpSpecializedFP8ILi2ENS5_IJNS4_1CILi1EEESB_SB_EEENS1_35KernelTmaWarpSpecializedCooperativeEEENS5_IJNSA_ILi128EEESF_SF_EEENS_12float_e5m2_tENS5_IJlSB_lEEESH_SI_NS4_8TiledMMAINS4_8MMA_AtomIJNS4_4SM904GMMA31MMA_64x128x32_F32E5M2E5M2_SS_TNILNSM_7ScaleInE1ELSO_1EEEEEENS4_6LayoutINS5_IJNSA_ILi2EEESB_SB_EEENS5_IJSB_NSA_ILi0EEESU_EEEEENS5_IJNS4_10UnderscoreESX_SX_EEEEENS4_13SM90_TMA_LOADENS4_14ComposedLayoutINS4_7SwizzleILi3ELi4ELi3EEENS4_18smem_ptr_flag_bitsILi8EEENSR_INS5_IJNSA_ILi8EEESF_EEENS5_IJSF_SB_EEEEEEEvNS4_8identityES10_S1A_vS1B_EENS_8epilogue10collective6detail29Sm90TmaWarpSpecializedAdapterINS1E_15DefaultEpilogueISH_SI_SI_NS1D_6thread17LinearCombinationISH_Li1EffLNS1I_9ScaleType4KindE0ELNS_15FloatRoundStyleE2ESH_EENS1_15EpilogueDefaultEEEEEvvEEEEvNT_6ParamsE)
        .other          _ZN7cutlass13device_kernelINS_4gemm6kernel13GemmUniversalIN4cute5tupleIJiiiiEEENS1_10collective13CollectiveMmaINS1_37MainloopSm90TmaGmmaWarpSpecializedFP8ILi2ENS5_IJNS4_1CILi1EEESB_SB_EEENS1_35KernelTmaWarpSpecializedCooperativeEEENS5_IJNSA_ILi128EEESF_SF_EEENS_12float_e5m2_tENS5_IJlSB_lEEESH_SI_NS4_8TiledMMAINS4_8MMA_AtomIJNS4_4SM904GMMA31MMA_64x128x32_F32E5M2E5M2_SS_TNILNSM_7ScaleInE1ELSO_1EEEEEENS4_6LayoutINS5_IJNSA_ILi2EEESB_SB_EEENS5_IJSB_NSA_ILi0EEESU_EEEEENS5_IJNS4_10UnderscoreESX_SX_EEEEENS4_13SM90_TMA_LOADENS4_14ComposedLayoutINS4_7SwizzleILi3ELi4ELi3EEENS4_18smem_ptr_flag_bitsILi8EEENSR_INS5_IJNSA_ILi8EEESF_EEENS5_IJSF_SB_EEEEEEEvNS4_8identityES10_S1A_vS1B_EENS_8epilogue10collective6detail29Sm90TmaWarpSpecializedAdapterINS1E_15DefaultEpilogueISH_SI_SI_NS1D_6thread17LinearCombinationISH_Li1EffLNS1I_9ScaleType4KindE0ELNS_15FloatRoundStyleE2ESH_EENS1_15EpilogueDefaultEEEEEvvEEEEvNT_6ParamsE,@"STO_CUDA_ENTRY STV_DEFAULT"
_ZN7cutlass13device_kernelINS_4gemm6kernel13GemmUniversalIN4cute5tupleIJiiiiEEENS1_10collective13CollectiveMmaINS1_37MainloopSm90TmaGmmaWarpSpecializedFP8ILi2ENS5_IJNS4_1CILi1EEESB_SB_EEENS1_35KernelTmaWarpSpecializedCooperativeEEENS5_IJNSA_ILi128EEESF_SF_EEENS_12float_e5m2_tENS5_IJlSB_lEEESH_SI_NS4_8TiledMMAINS4_8MMA_AtomIJNS4_4SM904GMMA31MMA_64x128x32_F32E5M2E5M2_SS_TNILNSM_7ScaleInE1ELSO_1EEEEEENS4_6LayoutINS5_IJNSA_ILi2EEESB_SB_EEENS5_IJSB_NSA_ILi0EEESU_EEEEENS5_IJNS4_10UnderscoreESX_SX_EEEEENS4_13SM90_TMA_LOADENS4_14ComposedLayoutINS4_7SwizzleILi3ELi4ELi3EEENS4_18smem_ptr_flag_bitsILi8EEENSR_INS5_IJNSA_ILi8EEESF_EEENS5_IJSF_SB_EEEEEEEvNS4_8identityES10_S1A_vS1B_EENS_8epilogue10collective6detail29Sm90TmaWarpSpecializedAdapterINS1E_15DefaultEpilogueISH_SI_SI_NS1D_6thread17LinearCombinationISH_Li1EffLNS1I_9ScaleType4KindE0ELNS_15FloatRoundStyleE2ESH_EENS1_15EpilogueDefaultEEEEEvvEEEEvNT_6ParamsE:
[----:B------:R-:W-:Y:S01]  /*0000*/  LDC R1, c[0x0][0x28] ;  /* 0x00000a00ff017b82 */ /* 0x000fe20000000800 */
[----:B------:R-:W0:Y:S01]  /*0010*/  S2R R0, SR_TID.X ;  /* 0x0000000000007919 */ /* 0x000e220000002100 */
[----:B------:R-:W-:Y:S01]  /*0020*/  ELECT P0, URZ, PT ;  /* 0x00000000003f782f */ /* 0x000fe20003800000 */
[----:B------:R-:W-:Y:S01]  /*0030*/  BSSY B0, `(.L_x_0) ;  /* 0x000000f000007945 */ /* 0x000fe20003800000 */
[--C-:B0-----:R-:W-:Y:S02]  /*0040*/  SHF.R.U32.HI R2, RZ, 0x5, R0.reuse ;  /* 0x00000005ff027819 */ /* 0x101fe40000011600 */
[----:B------:R-:W-:-:S03]  /*0050*/  SHF.R.U32.HI R3, RZ, 0x7, R0 ;  /* 0x00000007ff037819 */ /* 0x000fc60000011600 */
[----:B------:R-:W0:Y:S04]  /*0060*/  SHFL.IDX PT, R5, R2, RZ, 0x1f ;  /* 0x00001fff02057589 */ /* 0x000e2800000e0000 */
[----:B------:R1:W2:Y:S01]  /*0070*/  SHFL.IDX PT, R6, R3, RZ, 0x1f ;  /* 0x00001fff03067589 */ /* 0x0002a200000e0000 */
[----:B0-----:R-:W-:-:S13]  /*0080*/  ISETP.NE.OR P0, PT, R5, RZ, !P0 ;  /* 0x000000ff0500720c */ /* 0x001fda0004705670 */
[----:B-12---:R-:W-:Y:S05]  /*0090*/  @P0 BRA `(.L_x_1) ;  /* 0x0000000000200947 */ /* 0x006fea0003800000 */
[----:B------:R-:W-:Y:S02]  /*00a0*/  ULDC.64 UR4, c[0x0][0x198] ;  /* 0x0000660000047ab9 */ /* 0x000fe40000000a00 */
[----:B------:R-:W-:Y:S02]  /*00b0*/  UIADD3 UR6, UP0, UR4, 0xf0, URZ ;  /* 0x000000f004067890 */ /* 0x000fe4000ff1e03f */
[----:B------:R-:W-:Y:S02]  /*00c0*/  UIADD3 UR4, UP1, UR4, 0x1f0, URZ ;  /* 0x000001f004047890 */ /* 0x000fe4000ff3e03f */
[----:B------:R-:W-:Y:S02]  /*00d0*/  UIADD3.X UR7, URZ, UR5, URZ, UP0, !UPT ;  /* 0x000000053f077290 */ /* 0x000fe400087fe43f */
[----:B------:R-:W-:-:S07]  /*00e0*/  UIADD3.X UR5, URZ, UR5, URZ, UP1, !UPT ;  /* 0x000000053f057290 */ /* 0x000fce0008ffe43f */
[----:B------:R0:W-:Y:S02]  /*00f0*/  UTMACCTL.PF [UR6] ;  /* 0x00000000060079b9 */ /* 0x0001e40008040000 */
[----:B------:R0:W-:Y:S02]  /*0100*/  UTMACCTL.PF [UR4] ;  /* 0x00000000040079b9 */ /* 0x0001e40008040000 */
[----:B0-----:R-:W-:Y:S01]  /*0110*/  NOP ;  /* 0x0000000000007918 */ /* 0x001fe20000000000 */
.L_x_1:
[----:B------:R-:W-:Y:S05]  /*0120*/  BSYNC B0 ;  /* 0x0000000000007941 */ /* 0x000fea0003800000 */
.L_x_0:
[----:B------:R-:W0:Y:S02]  /*0130*/  SHFL.IDX PT, R3, R2, RZ, 0x1f ;  /* 0x00001fff02037589 */ /* 0x000e2400000e0000 */
[----:B0-----:R-:W-:-:S13]  /*0140*/  ISETP.NE.AND P0, PT, R3, RZ, PT ;  /* 0x000000ff0300720c */ /* 0x001fda0003f05270 */
[----:B------:R-:W-:Y:S05]  /*0150*/  @P0 BRA `(.L_x_2) ;  /* 0x0000000000480947 */ /* 0x000fea0003800000 */
[----:B------:R-:W0:Y:S01]  /*0160*/  S2UR UR8, SR_CgaCtaId ;  /* 0x00000000000879c3 */ /* 0x000e220000008800 */
[----:B------:R-:W-:Y:S01]  /*0170*/  UMOV UR4, 0x400 ;  /* 0x0000040000047882 */ /* 0x000fe20000000000 */
[----:B------:R-:W-:Y:S01]  /*0180*/  UMOV UR5, 0x1 ;  /* 0x0000000100057882 */ /* 0x000fe20000000000 */
[----:B------:R-:W-:Y:S01]  /*0190*/  UMOV UR6, 0x100 ;  /* 0x0000010000067882 */ /* 0x000fe20000000000 */
[----:B------:R-:W-:Y:S01]  /*01a0*/  ELECT P0, URZ, PT ;  /* 0x00000000003f782f */ /* 0x000fe20003800000 */
[----:B------:R-:W-:-:S04]  /*01b0*/  UIADD3 UR6, -UR6, 0x100000, URZ ;  /* 0x0010000006067890 */ /* 0x000fc8000fffe13f */
[----:B------:R-:W-:Y:S02]  /*01c0*/  USHF.L.U32 UR7, UR6, 0xb, URZ ;  /* 0x0000000b06077899 */ /* 0x000fe4000800063f */
[----:B------:R-:W-:Y:S02]  /*01d0*/  USHF.L.U32 UR6, UR6, 0x1, URZ ;  /* 0x0000000106067899 */ /* 0x000fe4000800063f */
[----:B0-----:R-:W-:Y:S02]  /*01e0*/  ULEA UR8, UR8, UR4, 0x18 ;  /* 0x0000000408087291 */ /* 0x001fe4000f8ec03f */
[----:B------:R-:W-:-:S04]  /*01f0*/  UIADD3 UR4, -UR5, 0x100000, URZ ;  /* 0x0010000005047890 */ /* 0x000fc8000fffe13f */
[----:B------:R-:W-:Y:S02]  /*0200*/  USHF.L.U32 UR5, UR4, 0xb, URZ ;  /* 0x0000000b04057899 */ /* 0x000fe4000800063f */
[----:B------:R-:W-:Y:S01]  /*0210*/  USHF.L.U32 UR4, UR4, 0x1, URZ ;  /* 0x0000000104047899 */ /* 0x000fe2000800063f */
[----:B------:R-:W0:Y:S11]  /*0220*/  FENCE.VIEW.ASYNC.S ;  /* 0x00000000000073c6 */ /* 0x000e360000000000 */
[----:B0-----:R0:W1:Y:S01]  /*0230*/  SYNCS.EXCH.64 URZ, [UR8], UR4 ;  /* 0x00000004083f75b2 */ /* 0x0010620008000100 */
[----:B------:R0:W2:Y:S01]  /*0240*/  SYNCS.EXCH.64 URZ, [UR8+0x10], UR6 ;  /* 0x00001006083f75b2 */ /* 0x0000a20008000100 */
[----:B------:R0:W3:Y:S01]  /*0250*/  SYNCS.EXCH.64 URZ, [UR8+0x8], UR4 ;  /* 0x00000804083f75b2 */ /* 0x0000e20008000100 */
[----:B------:R0:W4:Y:S01]  /*0260*/  SYNCS.EXCH.64 URZ, [UR8+0x18], UR6 ;  /* 0x00001806083f75b2 */ /* 0x0001220008000100 */
[----:B------:R-:W-:Y:S01]  /*0270*/  NOP ;  /* 0x0000000000007918 */ /* 0x000fe20000000000 */
.L_x_2:
[----:B------:R-:W5:Y:S01]  /*0280*/  SHFL.IDX PT, R2, R2, RZ, 0x1f ;  /* 0x00001fff02027589 */ /* 0x000f6200000e0000 */
[----:B------:R-:W1:Y:S01]  /*0290*/  LDC R3, c[0x0][0x65c] ;  /* 0x00019700ff037b82 */ /* 0x000e620000000800 */
[----:B------:R-:W-:Y:S02]  /*02a0*/  ELECT P0, URZ, PT ;  /* 0x00000000003f782f */ /* 0x000fe40003800000 */
[----:B------:R-:W-:Y:S01]  /*02b0*/  SHF.R.S32.HI R4, RZ, 0x1f, R5 ;  /* 0x0000001fff047819 */ /* 0x000fe20000011405 */
[----:B------:R-:W2:Y:S01]  /*02c0*/  S2R R10, SR_CTAID.Y ;  /* 0x00000000000a7919 */ /* 0x000ea20000002600 */
[----:B0-----:R-:W-:Y:S01]  /*02d0*/  UMOV UR4, 0x20 ;  /* 0x0000002000047882 */ /* 0x001fe20000000000 */
[C---:B------:R-:W-:Y:S01]  /*02e0*/  ISETP.NE.AND P3, PT, R6.reuse, RZ, PT ;  /* 0x000000ff0600720c */ /* 0x040fe20003f65270 */
[----:B------:R-:W-:Y:S01]  /*02f0*/  VIADD R11, R6, 0xffffffff ;  /* 0xffffffff060b7836 */ /* 0x000fe20000000000 */
[----:B------:R-:W0:Y:S01]  /*0300*/  S2R R8, SR_CTAID.X ;  /* 0x0000000000087919 */ /* 0x000e220000002500 */
[----:B------:R-:W-:Y:S01]  /*0310*/  LEA.HI R4, R4, R5, RZ, 0x2 ;  /* 0x0000000504047211 */ /* 0x000fe200078f10ff */
[----:B------:R-:W-:Y:S01]  /*0320*/  NOP ;  /* 0x0000000000007918 */ /* 0x000fe20000000000 */
[----:B------:R-:W-:Y:S01]  /*0330*/  NOP ;  /* 0x0000000000007918 */ /* 0x000fe20000000000 */
[----:B------:R-:W-:-:S02]  /*0340*/  ISETP.GE.U32.AND P1, PT, R11, 0x2, PT ;  /* 0x000000020b00780c */ /* 0x000fc40003f26070 */
[----:B------:R-:W-:-:S05]  /*0350*/  LOP3.LUT R4, R4, 0xfffffffc, RZ, 0xc0, !PT ;  /* 0xfffffffc04047812 */ /* 0x000fca00078ec0ff */
[----:B------:R-:W-:Y:S01]  /*0360*/  IMAD.IADD R5, R5, 0x1, -R4 ;  /* 0x0000000105057824 */ /* 0x000fe200078e0a04 */
[----:B-----5:R-:W-:Y:S02]  /*0370*/  ISETP.NE.OR P0, PT, R2, RZ, !P0 ;  /* 0x000000ff0200720c */ /* 0x020fe40004705670 */
[----:B-1----:R-:W-:-:S11]  /*0380*/  ISETP.NE.AND P2, PT, R3, 0x1, PT ;  /* 0x000000010300780c */ /* 0x002fd60003f45270 */
[----:B------:R-:W-:Y:S01]  /*0390*/  VOTEU.ALL UP0, P0 ;  /* 0x00000000003f7886 */ /* 0x000fe20000000000 */
[----:B------:R-:W-:Y:S01]  /*03a0*/  VOTEU.ALL UP1, P0 ;  /* 0x00000000003f7886 */ /* 0x000fe20000020000 */
[----:B------:R-:W0:Y:S01]  /*03b0*/  @P2 LDC R9, c[0x0][0x10] ;  /* 0x00000400ff092b82 */ /* 0x000e220000000800 */
[----:B--2---:R-:W-:Y:S02]  /*03c0*/  @P2 IMAD.MOV.U32 R2, RZ, RZ, R10 ;  /* 0x000000ffff022224 */ /* 0x004fe400078e000a */
[----:B------:R-:W-:Y:S01]  /*03d0*/  @!UP0 UMOV UR6, 0x400 ;  /* 0x0000040000068882 */ /* 0x000fe20000000000 */
[----:B------:R-:W-:-:S04]  /*03e0*/  @!UP0 UIADD3 UR4, -UR4, 0x100000, URZ ;  /* 0x0010000004048890 */ /* 0x000fc8000fffe13f */
[----:B------:R-:W-:Y:S02]  /*03f0*/  @!UP0 USHF.L.U32 UR5, UR4, 0xb, URZ ;  /* 0x0000000b04058899 */ /* 0x000fe4000800063f */
[----:B------:R-:W-:Y:S01]  /*0400*/  @!UP0 USHF.L.U32 UR4, UR4, 0x1, URZ ;  /* 0x0000000104048899 */ /* 0x000fe2000800063f */
[----:B------:R-:W-:Y:S02]  /*0410*/  @P2 IMAD.MOV.U32 R3, RZ, RZ, RZ ;  /* 0x000000ffff032224 */ /* 0x000fe400078e00ff */
[----:B------:R-:W-:Y:S01]  /*0420*/  @P2 IMAD.MOV.U32 R13, RZ, RZ, RZ ;  /* 0x000000ffff0d2224 */ /* 0x000fe200078e00ff */
[----:B------:R-:W1:Y:S08]  /*0430*/  @!UP0 S2UR UR7, SR_CgaCtaId ;  /* 0x00000000000789c3 */ /* 0x000e700000008800 */
[----:B------:R-:W2:Y:S01]  /*0440*/  @!P2 LDC R7, c[0x0][0xc] ;  /* 0x00000300ff07ab82 */ /* 0x000ea20000000800 */
[----:B0-----:R-:W-:-:S04]  /*0450*/  @P2 IMAD.WIDE.U32 R2, R8, R9, R2 ;  /* 0x0000000908022225 */ /* 0x001fc800078e0002 */
[----:B------:R-:W-:Y:S02]  /*0460*/  IMAD.MOV.U32 R9, RZ, RZ, RZ ;  /* 0x000000ffff097224 */ /* 0x000fe400078e00ff */
[----:B------:R-:W-:Y:S01]  /*0470*/  @P2 IMAD.IADD R3, R3, 0x1, R13 ;  /* 0x0000000103032824 */ /* 0x000fe200078e020d */
[----:B-1----:R-:W-:Y:S01]  /*0480*/  @!UP0 ULEA UR6, UR7, UR6, 0x18 ;  /* 0x0000000607068291 */ /* 0x002fe2000f8ec03f */
[----:B------:R-:W-:Y:S01]  /*0490*/  VOTEU.ALL UP0, P0 ;  /* 0x00000000003f7886 */ /* 0x000fe20000000000 */
[----:B------:R-:W-:-:S04]  /*04a0*/  ISETP.NE.AND P0, PT, R5, 0x3, PT ;  /* 0x000000030500780c */ /* 0x000fc80003f05270 */
[----:B------:R-:W-:-:S04]  /*04b0*/  ISETP.EQ.OR P0, PT, R5, RZ, !P0 ;  /* 0x000000ff0500720c */ /* 0x000fc80004702670 */
[----:B------:R-:W-:Y:S01]  /*04c0*/  ISETP.EQ.AND P0, PT, R6, RZ, P0 ;  /* 0x000000ff0600720c */ /* 0x000fe20000702270 */
[----:B------:R-:W0:Y:S02]  /*04d0*/  FENCE.VIEW.ASYNC.S ;  /* 0x00000000000073c6 */ /* 0x000e240000000000 */
[----:B0-----:R0:W3:Y:S01]  /*04e0*/  @!UP0 SYNCS.EXCH.64 URZ, [UR6+0x30], UR4 ;  /* 0x00003004063f85b2 */ /* 0x0010e20008000100 */
[----:B--2---:R-:W-:Y:S01]  /*04f0*/  @!P2 IMAD.WIDE.U32 R6, R7, R10, R8 ;  /* 0x0000000a0706a225 */ /* 0x004fe200078e0008 */
[----:B------:R-:W-:-:S03]  /*0500*/  SEL R4, RZ, 0x1, !P0 ;  /* 0x00000001ff047807 */ /* 0x000fc60004000000 */
[----:B------:R-:W-:Y:S02]  /*0510*/  @!P2 IMAD.MOV.U32 R2, RZ, RZ, R6 ;  /* 0x000000ffff02a224 */ /* 0x000fe400078e0006 */
[----:B------:R-:W-:Y:S01]  /*0520*/  @!P2 IMAD.MOV.U32 R3, RZ, RZ, R7 ;  /* 0x000000ffff03a224 */ /* 0x000fe200078e0007 */
[----:B------:R-:W-:Y:S01]  /*0530*/  SEL R4, R4, 0x2, P1 ;  /* 0x0000000204047807 */ /* 0x000fe20000800000 */
[----:B------:R0:W3:Y:S01]  /*0540*/  @!UP1 SYNCS.EXCH.64 URZ, [UR6+0x38], UR4 ;  /* 0x00003804063f95b2 */ /* 0x0000e20008000100 */
[----:B------:R-:W-:Y:S01]  /*0550*/  NOP ;  /* 0x0000000000007918 */ /* 0x000fe20000000000 */
[----:B---34-:R-:W-:Y:S06]  /*0560*/  BAR.SYNC.DEFER_BLOCKING 0x0 ;  /* 0x0000000000007b1d */ /* 0x018fec0000010000 */
[----:B------:R-:W-:Y:S05]  /*0570*/  @!P3 BRA `(.L_x_3) ;  /* 0x0000007400b8b947 */ /* 0x000fea0003800000 */
[----:B------:R-:W-:-:S13]  /*0580*/  ISETP.GT.U32.AND P0, PT, R11, 0x1, PT ;  /* 0x000000010b00780c */ /* 0x000fda0003f04070 */
[----:B0-----:R-:W-:Y:S05]  /*0590*/  @P0 EXIT ;  /* 0x000000000000094d */ /* 0x001fea0003800000 */
[----:B------:R-:W-:Y:S01]  /*05a0*/  ULDC.64 UR4, c[0x0][0x650] ;  /* 0x0001940000047ab9 */ /* 0x000fe20000000a00 */
[----:B------:R-:W-:Y:S01]  /*05b0*/  PRMT R12, RZ, 0x7610, R12 ;  /* 0x00007610ff0c7816 */ /* 0x000fe2000000000c */
[----:B------:R-:W-:Y:S01]  /*05c0*/  IMAD.MOV.U32 R7, RZ, RZ, -0x1 ;  /* 0xffffffffff077424 */ /* 0x000fe200078e00ff */
[----:B------:R-:W-:Y:S01]  /*05d0*/  ISETP.GE.U32.AND P0, PT, R2, UR4, PT ;  /* 0x0000000402007c0c */ /* 0x000fe2000bf06070 */
[----:B------:R-:W-:Y:S02]  /*05e0*/  IMAD.MOV.U32 R6, RZ, RZ, -0x1 ;  /* 0xffffffffff067424 */ /* 0x000fe400078e00ff */
[----:B------:R-:W-:Y:S01]  /*05f0*/  IMAD.MOV.U32 R5, RZ, RZ, -0x1 ;  /* 0xffffffffff057424 */ /* 0x000fe200078e00ff */
[----:B------:R-:W-:-:S13]  /*0600*/  ISETP.GE.U32.AND.EX P0, PT, R3, UR5, PT, P0 ;  /* 0x0000000503007c0c */ /* 0x000fda000bf06100 */
[----:B------:R-:W-:Y:S05]  /*0610*/  @P0 BRA `(.L_x_4) ;  /* 0x00000004005c0947 */ /* 0x000fea0003800000 */
[----:B------:R-:W0:Y:S01]  /*0620*/  LDC.64 R16, c[0x0][0x628] ;  /* 0x00018a00ff107b82 */ /* 0x000e220000000a00 */
[----:B------:R-:W-:Y:S02]  /*0630*/  IMAD.MOV.U32 R6, RZ, RZ, R2 ;  /* 0x000000ffff067224 */ /* 0x000fe400078e0002 */
[----:B------:R-:W-:-:S05]  /*0640*/  IMAD.MOV.U32 R7, RZ, RZ, R3 ;  /* 0x000000ffff077224 */ /* 0x000fca00078e0003 */
[----:B------:R-:W1:Y:S08]  /*0650*/  LDC R18, c[0x0][0x630] ;  /* 0x00018c00ff127b82 */ /* 0x000e700000000800 */
[----:B------:R-:W2:Y:S01]  /*0660*/  LDC.64 R20, c[0x0][0x620] ;  /* 0x00018800ff147b82 */ /* 0x000ea20000000a00 */
[----:B0-----:R-:W-:-:S04]  /*0670*/  ISETP.NE.U32.AND P0, PT, R16, RZ, PT ;  /* 0x000000ff1000720c */ /* 0x001fc80003f05070 */
[----:B------:R-:W-:-:S13]  /*0680*/  ISETP.NE.AND.EX P0, PT, R17, RZ, PT, P0 ;  /* 0x000000ff1100720c */ /* 0x000fda0003f05300 */
[----:B-12---:R-:W-:Y:S05]  /*0690*/  @!P0 BRA `(.L_x_5) ;  /* 0x0000000000288947 */ /* 0x006fea0003800000 */
[----:B------:R-:W0:Y:S02]  /*06a0*/  LDC R5, c[0x0][0x634] ;  /* 0x00018d00ff057b82 */ /* 0x000e240000000800 */
[----:B0-----:R-:W-:-:S05]  /*06b0*/  IADD3 R5, P0, R2, R5, RZ ;  /* 0x0000000502057210 */ /* 0x001fca0007f1e0ff */
[----:B------:R-:W-:-:S04]  /*06c0*/  IMAD.X R11, RZ, RZ, R3, P0 ;  /* 0x000000ffff0b7224 */ /* 0x000fc800000e0603 */
[----:B------:R-:W-:-:S04]  /*06d0*/  IMAD.WIDE.U32 R6, R11, R16, RZ ;  /* 0x000000100b067225 */ /* 0x000fc800078e00ff */
[----:B------:R-:W-:-:S04]  /*06e0*/  IMAD.WIDE.U32 R12, P0, R5, R17, R6 ;  /* 0x00000011050c7225 */ /* 0x000fc80007800006 */
[----:B------:R-:W-:-:S04]  /*06f0*/  IMAD.WIDE.U32 R6, R5, R16, RZ ;  /* 0x0000001005067225 */ /* 0x000fc800078e00ff */
[----:B------:R-:W-:Y:S01]  /*0700*/  IMAD.X R15, RZ, RZ, RZ, P0 ;  /* 0x000000ffff0f7224 */ /* 0x000fe200000e06ff */
[----:B------:R-:W-:Y:S01]  /*0710*/  IADD3 RZ, P0, R7, R12, RZ ;  /* 0x0000000c07ff7210 */ /* 0x000fe20007f1e0ff */
[----:B------:R-:W-:-:S04]  /*0720*/  IMAD.MOV.U32 R14, RZ, RZ, R13 ;  /* 0x000000ffff0e7224 */ /* 0x000fc800078e000d */
[----:B------:R-:W-:-:S08]  /*0730*/  IMAD.WIDE.U32.X R6, R11, R17, R14, P0 ;  /* 0x000000110b067225 */ /* 0x000fd000000e040e */
.L_x_5:
[--C-:B------:R-:W-:Y:S01]  /*0740*/  SHF.R.U64 R26, R6, R18, R7.reuse ;  /* 0x00000012061a7219 */ /* 0x100fe20000001207 */
[----:B------:R-:W0:Y:S01]  /*0750*/  LDC.64 R22, c[0x0][0x640] ;  /* 0x00019000ff167b82 */ /* 0x000e220000000a00 */
[----:B------:R-:W-:Y:S01]  /*0760*/  I2FP.F32.U32 R5, R8 ;  /* 0x0000000800057245 */ /* 0x000fe20000201000 */
[----:B------:R-:W-:Y:S01]  /*0770*/  ULDC UR4, c[0x0][0x150] ;  /* 0x0000540000047ab9 */ /* 0x000fe20000000800 */
[----:B------:R-:W-:Y:S02]  /*0780*/  SHF.R.U32.HI R6, RZ, R18, R7 ;  /* 0x00000012ff067219 */ /* 0x000fe40000011607 */
[----:B------:R-:W-:Y:S01]  /*0790*/  IADD3 R11, P0, RZ, -R26, RZ ;  /* 0x8000001aff0b7210 */ /* 0x000fe20007f1e0ff */
[----:B------:R-:W-:Y:S01]  /*07a0*/  FMUL R5, R5, UR4 ;  /* 0x0000000405057c20 */ /* 0x000fe20008400000 */
[----:B------:R-:W-:Y:S01]  /*07b0*/  ULDC UR4, c[0x0][0x154] ;  /* 0x0000550000047ab9 */ /* 0x000fe20000000800 */
[----:B------:R-:W1:Y:S02]  /*07c0*/  LDC R14, c[0x0][0x618] ;  /* 0x00018600ff0e7b82 */ /* 0x000e640000000800 */
[----:B------:R-:W-:-:S02]  /*07d0*/  IMAD.X R13, RZ, RZ, ~R6, P0 ;  /* 0x000000ffff0d7224 */ /* 0x000fc400000e0e06 */
[----:B------:R-:W2:Y:S01]  /*07e0*/  F2I.U32.TRUNC.NTZ R5, R5 ;  /* 0x0000000500057305 */ /* 0x000ea2000020f000 */
[----:B------:R-:W-:-:S03]  /*07f0*/  IMAD.WIDE.U32 R6, R11, R20, R2 ;  /* 0x000000140b067225 */ /* 0x000fc600078e0002 */
[----:B------:R-:W3:Y:S01]  /*0800*/  LDC R9, c[0x0][0x144] ;  /* 0x00005100ff097b82 */ /* 0x000ee20000000800 */
[----:B------:R-:W-:-:S04]  /*0810*/  IMAD R12, R13, R20, RZ ;  /* 0x000000140d0c7224 */ /* 0x000fc800078e02ff */
[----:B------:R-:W-:Y:S02]  /*0820*/  IMAD R11, R11, R21, R12 ;  /* 0x000000150b0b7224 */ /* 0x000fe400078e020c */
[----:B------:R-:W-:Y:S01]  /*0830*/  IMAD.MOV.U32 R12, RZ, RZ, 0x1 ;  /* 0x00000001ff0c7424 */ /* 0x000fe200078e00ff */
[----:B------:R-:W4:Y:S01]  /*0840*/  LDC R18, c[0x0][0x608] ;  /* 0x00018200ff127b82 */ /* 0x000f220000000800 */
[----:B------:R-:W-:Y:S01]  /*0850*/  IMAD.IADD R11, R7, 0x1, R11 ;  /* 0x00000001070b7824 */ /* 0x000fe200078e020b */
[----:B0-----:R-:W-:Y:S01]  /*0860*/  ISETP.NE.U32.AND P0, PT, R22, RZ, PT ;  /* 0x000000ff1600720c */ /* 0x001fe20003f05070 */
[----:B--2---:R-:W-:-:S03]  /*0870*/  IMAD.MOV R7, RZ, RZ, -R5 ;  /* 0x000000ffff077224 */ /* 0x004fc600078e0a05 */
[----:B------:R-:W-:Y:S02]  /*0880*/  ISETP.NE.AND.EX P0, PT, R23, RZ, PT, P0 ;  /* 0x000000ff1700720c */ /* 0x000fe40003f05300 */
[----:B------:R-:W0:Y:S01]  /*0890*/  LDC R13, c[0x0][0x658] ;  /* 0x00019600ff0d7b82 */ /* 0x000e220000000800 */
[--C-:B-1----:R-:W-:Y:S02]  /*08a0*/  SHF.R.U64 R16, R6, R14, R11.reuse ;  /* 0x0000000e06107219 */ /* 0x102fe4000000120b */
[----:B------:R-:W-:Y:S02]  /*08b0*/  I2FP.F32.U32 R6, R10 ;  /* 0x0000000a00067245 */ /* 0x000fe40000201000 */
[----:B------:R-:W-:-:S03]  /*08c0*/  SHF.R.U32.HI R11, RZ, R14, R11 ;  /* 0x0000000eff0b7219 */ /* 0x000fc6000001160b */
[----:B------:R-:W1:Y:S01]  /*08d0*/  LDC R17, c[0x0][0x148] ;  /* 0x00005200ff117b82 */ /* 0x000e620000000800 */
[----:B---3--:R-:W-:Y:S02]  /*08e0*/  IMAD R5, R9, R7, R8 ;  /* 0x0000000709057224 */ /* 0x008fe400078e0208 */
[----:B------:R-:W-:Y:S01]  /*08f0*/  FMUL R7, R6, UR4 ;  /* 0x0000000406077c20 */ /* 0x000fe20008400000 */
[----:B------:R-:W-:-:S03]  /*0900*/  IMAD.MOV.U32 R6, RZ, RZ, -0x1 ;  /* 0xffffffffff067424 */ /* 0x000fc600078e00ff */
[----:B------:R2:W3:Y:S01]  /*0910*/  F2I.U32.TRUNC.NTZ R15, R7 ;  /* 0x00000007000f7305 */ /* 0x0004e2000020f000 */
[----:B------:R-:W1:Y:S01]  /*0920*/  LDC R21, c[0x0][0x600] ;  /* 0x00018000ff157b82 */ /* 0x000e620000000800 */
[-CC-:B----4-:R-:W-:Y:S02]  /*0930*/  SHF.R.U64 R27, R16, R18.reuse, R11.reuse ;  /* 0x00000012101b7219 */ /* 0x190fe4000000120b */
[----:B------:R-:W-:-:S05]  /*0940*/  SHF.R.U32.HI R8, RZ, R18, R11 ;  /* 0x00000012ff087219 */ /* 0x000fca000001160b */
[----:B------:R-:W4:Y:S01]  /*0950*/  LDC R20, c[0x0][0x648] ;  /* 0x00019200ff147b82 */ /* 0x000f220000000800 */
[-CC-:B0-----:R-:W-:Y:S02]  /*0960*/  SHF.R.U64 R18, R27, R13.reuse, R8.reuse ;  /* 0x0000000d1b127219 */ /* 0x181fe40000001208 */
[-C--:B------:R-:W-:Y:S02]  /*0970*/  SHF.L.U32 R6, R6, R13.reuse, RZ ;  /* 0x0000000d06067219 */ /* 0x080fe400000006ff */
[-C--:B------:R-:W-:Y:S02]  /*0980*/  SHF.R.U32.HI R8, RZ, R13.reuse, R8 ;  /* 0x0000000dff087219 */ /* 0x080fe40000011608 */
[----:B------:R-:W-:Y:S01]  /*0990*/  LOP3.LUT R14, RZ, R6, RZ, 0x33, !PT ;  /* 0x00000006ff0e7212 */ /* 0x000fe200078e33ff */
[----:B------:R-:W0:Y:S01]  /*09a0*/  LDC R25, c[0x0][0x638] ;  /* 0x00018e00ff197b82 */ /* 0x000e220000000800 */
[----:B------:R-:W-:Y:S01]  /*09b0*/  SHF.L.U32 R11, R12, R13, RZ ;  /* 0x0000000d0c0b7219 */ /* 0x000fe200000006ff */
[----:B------:R-:W-:-:S02]  /*09c0*/  IMAD.MOV.U32 R6, RZ, RZ, R18 ;  /* 0x000000ffff067224 */ /* 0x000fc400078e0012 */
[----:B--2---:R-:W-:-:S04]  /*09d0*/  IMAD.MOV.U32 R7, RZ, RZ, R8 ;  /* 0x000000ffff077224 */ /* 0x004fc800078e0008 */
[----:B------:R-:W2:Y:S01]  /*09e0*/  LDC R24, c[0x0][0x610] ;  /* 0x00018400ff187b82 */ /* 0x000ea20000000800 */
[----:B---3--:R-:W-:Y:S05]  /*09f0*/  @!P0 BRA `(.L_x_6) ;  /* 0x0000000000288947 */ /* 0x008fea0003800000 */
[----:B------:R-:W3:Y:S02]  /*0a00*/  LDC R13, c[0x0][0x64c] ;  /* 0x00019300ff0d7b82 */ /* 0x000ee40000000800 */
[----:B---3--:R-:W-:-:S05]  /*0a10*/  IADD3 R13, P0, R18, R13, RZ ;  /* 0x0000000d120d7210 */ /* 0x008fca0007f1e0ff */
        /* <DEDUP_REMOVED lines=8> */
.L_x_6:
[----:B----4-:R-:W-:Y:S01]  /*0aa0*/  SHF.R.U64 R6, R6, R20, R7 ;  /* 0x0000001406067219 */ /* 0x010fe20000001207 */
[----:B-1----:R-:W-:Y:S01]  /*0ab0*/  VIADD R7, R21, 0xffffffff ;  /* 0xffffffff15077836 */ /* 0x002fe20000000000 */
[----:B------:R-:W-:Y:S01]  /*0ac0*/  LOP3.LUT R14, R27, R14, RZ, 0xc0, !PT ;  /* 0x0000000e1b0e7212 */ /* 0x000fe200078ec0ff */
[----:B------:R-:W-:Y:S02]  /*0ad0*/  IMAD.MOV R15, RZ, RZ, -R15 ;  /* 0x000000ffff0f7224 */ /* 0x000fe400078e0a0f */
[----:B------:R-:W-:Y:S01]  /*0ae0*/  IMAD.MOV R8, RZ, RZ, -R6 ;  /* 0x000000ffff087224 */ /* 0x000fe200078e0a06 */
[----:B------:R-:W-:Y:S01]  /*0af0*/  LOP3.LUT R7, R16, R7, RZ, 0xc0, !PT ;  /* 0x0000000710077212 */ /* 0x000fe200078ec0ff */
[----:B------:R-:W-:Y:S02]  /*0b00*/  IMAD R14, R11, R6, R14 ;  /* 0x000000060b0e7224 */ /* 0x000fe400078e020e */
[----:B------:R-:W-:Y:S02]  /*0b10*/  @P2 IMAD R5, R17, R15, R10 ;  /* 0x0000000f11052224 */ /* 0x000fe400078e020a */
[----:B0-----:R-:W-:-:S02]  /*0b20*/  IMAD R6, R8, R25, R18 ;  /* 0x0000001908067224 */ /* 0x001fc400078e0212 */
[----:B--2---:R-:W-:Y:S02]  /*0b30*/  IMAD R5, R14, R24, R5 ;  /* 0x000000180e057224 */ /* 0x004fe400078e0205 */
[----:B------:R-:W-:Y:S02]  /*0b40*/  IMAD R8, R6, R21, R7 ;  /* 0x0000001506087224 */ /* 0x000fe400078e0207 */
[----:B------:R-:W-:-:S03]  /*0b50*/  IMAD.MOV.U32 R12, RZ, RZ, 0x1 ;  /* 0x00000001ff0c7424 */ /* 0x000fc600078e00ff */
[----:B------:R-:W-:Y:S02]  /*0b60*/  SEL R6, R8, R5, !P2 ;  /* 0x0000000508067207 */ /* 0x000fe40005000000 */
[----:B------:R-:W-:Y:S01]  /*0b70*/  SEL R7, R5, R8, !P2 ;  /* 0x0000000805077207 */ /* 0x000fe20005000000 */
[----:B------:R-:W-:-:S07]  /*0b80*/  IMAD.MOV.U32 R5, RZ, RZ, R26 ;  /* 0x000000ffff057224 */ /* 0x000fce00078e001a */
.L_x_4:
[----:B------:R-:W-:-:S08]  /*0b90*/  NOP ;  /* 0x0000000000007918 */ /* 0x000fd00000000000 */
[----:B------:R-:W0:Y:S02]  /*0ba0*/  USETMAXREG.TRY_ALLOC.CTAPOOL UP0, 0xe8 ;  /* 0x000000e8000079c8 */ /* 0x000e240008000600 */
[----:B0-----:R-:W-:-:S13]  /*0bb0*/  PLOP3.LUT P0, PT, PT, PT, UP0, 0x80, 0x0 ;  /* 0x000000000000781c */ /* 0x001fda0003f0f008 */
[----:B------:R-:W-:Y:S05]  /*0bc0*/  @!P0 BRA `(.L_x_4) ;  /* 0xfffffffc00f08947 */ /* 0x000fea000383ffff */
[----:B------:R-:W-:Y:S01]  /*0bd0*/  ULDC.64 UR4, c[0x0][0x598] ;  /* 0x0001660000047ab9 */ /* 0x000fe20000000a00 */
[----:B------:R-:W-:Y:S01]  /*0be0*/  ULDC.64 UR16, c[0x0][0x208] ;  /* 0x0000820000107ab9 */ /* 0x000fe20000000a00 */
[----:B------:R-:W-:-:S04]  /*0bf0*/  ISETP.NE.U32.AND P0, PT, RZ, UR4, PT ;  /* 0x00000004ff007c0c */ /* 0x000fc8000bf05070 */
[----:B------:R-:W-:-:S13]  /*0c00*/  ISETP.NE.AND.EX P0, PT, RZ, UR5, PT, P0 ;  /* 0x00000005ff007c0c */ /* 0x000fda000bf05300 */
[----:B------:R-:W-:Y:S05]  /*0c10*/  @!P0 BRA `(.L_x_7) ;  /* 0x00000000001c8947 */ /* 0x000fea0003800000 */
[----:B------:R-:W0:Y:S02]  /*0c20*/  LDC.64 R8, c[0x0][0x598] ;  /* 0x00016600ff087b82 */ /* 0x000e240000000a00 */
[----:B0-----:R-:W2:Y:S02]  /*0c30*/  LDG.E.64 R8, desc[UR16][R8.64] ;  /* 0x0000001008087981 */ /* 0x001ea4000c1e1b00 */
[----:B--2---:R-:W-:-:S04]  /*0c40*/  ISETP.NE.U32.AND P0, PT, R8, RZ, PT ;  /* 0x000000ff0800720c */ /* 0x004fc80003f05070 */
[----:B------:R-:W-:-:S13]  /*0c50*/  ISETP.NE.AND.EX P0, PT, R9, RZ, PT, P0 ;  /* 0x000000ff0900720c */ /* 0x000fda0003f05300 */
[----:B------:R-:W-:Y:S05]  /*0c60*/  @!P0 BRA `(.L_x_7) ;  /* 0x0000000000088947 */ /* 0x000fea0003800000 */
[----:B------:R0:W5:Y:S01]  /*0c70*/  LD.E R8, desc[UR16][R8.64] ;  /* 0x0000001008087980 */ /* 0x000162000c101900 */
[----:B------:R-:W-:Y:S05]  /*0c80*/  BRA `(.L_x_8) ;  /* 0x0000000000207947 */ /* 0x000fea0003800000 */
.L_x_7:
[----:B------:R-:W-:Y:S02]  /*0c90*/  ULDC.64 UR4, c[0x0][0x588] ;  /* 0x0001620000047ab9 */ /* 0x000fe40000000a00 */
[----:B------:R-:W-:-:S04]  /*0ca0*/  ISETP.NE.U32.AND P0, PT, RZ, UR4, PT ;  /* 0x00000004ff007c0c */ /* 0x000fc8000bf05070 */
[----:B------:R-:W-:-:S13]  /*0cb0*/  ISETP.NE.AND.EX P0, PT, RZ, UR5, PT, P0 ;  /* 0x00000005ff007c0c */ /* 0x000fda000bf05300 */
[----:B------:R-:W-:Y:S05]  /*0cc0*/  @!P0 BRA `(.L_x_9) ;  /* 0x00000000000c8947 */ /* 0x000fea0003800000 */
[----:B------:R-:W0:Y:S02]  /*0cd0*/  LDC.64 R8, c[0x0][0x588] ;  /* 0x00016200ff087b82 */ /* 0x000e240000000a00 */
[----:B0-----:R1:W5:Y:S01]  /*0ce0*/  LDG.E R8, desc[UR16][R8.64] ;  /* 0x0000001008087981 */ /* 0x001362000c1e1900 */
[----:B------:R-:W-:Y:S05]  /*0cf0*/  BRA `(.L_x_8) ;  /* 0x0000000000047947 */ /* 0x000fea0003800000 */
.L_x_9:
[----:B------:R-:W2:Y:S02]  /*0d00*/  LDC R8, c[0x0][0x580] ;  /* 0x00016000ff087b82 */ /* 0x000ea40000000800 */
.L_x_8:
[----:B------:R-:W-:Y:S02]  /*0d10*/  ULDC.64 UR4, c[0x0][0x5a0] ;  /* 0x0001680000047ab9 */ /* 0x000fe40000000a00 */
[----:B------:R-:W-:-:S04]  /*0d20*/  ISETP.NE.U32.AND P0, PT, RZ, UR4, PT ;  /* 0x00000004ff007c0c */ /* 0x000fc8000bf05070 */
[----:B------:R-:W-:-:S13]  /*0d30*/  ISETP.NE.AND.EX P0, PT, RZ, UR5, PT, P0 ;  /* 0x00000005ff007c0c */ /* 0x000fda000bf05300 */
[----:B------:R-:W-:Y:S05]  /*0d40*/  @!P0 BRA `(.L_x_10) ;  /* 0x00000000001c8947 */ /* 0x000fea0003800000 */
[----:B------:R-:W3:Y:S02]  /*0d50*/  LDC.64 R10, c[0x0][0x5a0] ;  /* 0x00016800ff0a7b82 */ /* 0x000ee40000000a00 */
[----:B---3--:R-:W3:Y:S02]  /*0d60*/  LDG.E.64 R10, desc[UR16][R10.64] ;  /* 0x000000100a0a7981 */ /* 0x008ee4000c1e1b00 */
[----:B---3--:R-:W-:-:S04]  /*0d70*/  ISETP.NE.U32.AND P0, PT, R10, RZ, PT ;  /* 0x000000ff0a00720c */ /* 0x008fc80003f05070 */
[----:B------:R-:W-:-:S13]  /*0d80*/  ISETP.NE.AND.EX P0, PT, R11, RZ, PT, P0 ;  /* 0x000000ff0b00720c */ /* 0x000fda0003f05300 */
[----:B------:R-:W-:Y:S05]  /*0d90*/  @!P0 BRA `(.L_x_10) ;  /* 0x0000000000088947 */ /* 0x000fea0003800000 */
[----:B01----:R0:W5:Y:S01]  /*0da0*/  LD.E R9, desc[UR16][R10.64] ;  /* 0x000000100a097980 */ /* 0x003162000c101900 */
[----:B------:R-:W-:Y:S05]  /*0db0*/  BRA `(.L_x_11) ;  /* 0x0000000000207947 */ /* 0x000fea0003800000 */
.L_x_10:
[----:B------:R-:W-:Y:S02]  /*0dc0*/  ULDC.64 UR4, c[0x0][0x590] ;  /* 0x0001640000047ab9 */ /* 0x000fe40000000a00 */
[----:B------:R-:W-:-:S04]  /*0dd0*/  ISETP.NE.U32.AND P0, PT, RZ, UR4, PT ;  /* 0x00000004ff007c0c */ /* 0x000fc8000bf05070 */
[----:B------:R-:W-:-:S13]  /*0de0*/  ISETP.NE.AND.EX P0, PT, RZ, UR5, PT, P0 ;  /* 0x00000005ff007c0c */ /* 0x000fda000bf05300 */
[----:B------:R-:W-:Y:S05]  /*0df0*/  @!P0 BRA `(.L_x_12) ;  /* 0x00000000000c8947 */ /* 0x000fea0003800000 */
[----:B------:R-:W0:Y:S02]  /*0e00*/  LDC.64 R10, c[0x0][0x590] ;  /* 0x00016400ff0a7b82 */ /* 0x000e240000000a00 */
[----:B01----:R1:W5:Y:S01]  /*0e10*/  LDG.E R9, desc[UR16][R10.64] ;  /* 0x000000100a097981 */ /* 0x003362000c1e1900 */
[----:B------:R-:W-:Y:S05]  /*0e20*/  BRA `(.L_x_11) ;  /* 0x0000000000047947 */ /* 0x000fea0003800000 */
.L_x_12:
[----:B01----:R-:W3:Y:S02]  /*0e30*/  LDC R9, c[0x0][0x584] ;  /* 0x00016100ff097b82 */ /* 0x003ee40000000800 */
.L_x_11:
[----:B------:R-:W-:-:S13]  /*0e40*/  LOP3.LUT P0, RZ, R12, 0xff, RZ, 0xc0, !PT ;  /* 0x000000ff0cff7812 */ /* 0x000fda000780c0ff */
[----:B------:R-:W-:Y:S05]  /*0e50*/  @!P0 EXIT ;  /* 0x000000000000894d */ /* 0x000fea0003800000 */
[----:B------:R-:W-:Y:S01]  /*0e60*/  ULDC UR4, c[0x0][0x28c] ;  /* 0x0000a30000047ab9 */ /* 0x000fe20000000800 */
[----:B------:R-:W-:Y:S01]  /*0e70*/  LOP3.LUT R138, R4, 0x1, RZ, 0xfc, !PT ;  /* 0x00000001048a7812 */ /* 0x000fe200078efcff */
[----:B------:R-:W-:-:S04]  /*0e80*/  UIADD3 UR4, UR4, 0x7f, URZ ;  /* 0x0000007f04047890 */ /* 0x000fc8000fffe03f */
[----:B------:R-:W-:-:S04]  /*0e90*/  USHF.R.S32.HI UR5, URZ, 0x1f, UR4 ;  /* 0x0000001f3f057899 */ /* 0x000fc80008011404 */
[----:B------:R-:W-:-:S03]  /*0ea0*/  ULEA.HI UR5, UR5, UR4, URZ, 0x7 ;  /* 0x0000000405057291 */ /* 0x000fc6000f8f383f */
[----:B------:R-:W-:Y:S01]  /*0eb0*/  UMOV UR4, URZ ;  /* 0x0000003f00047c82 */ /* 0x000fe20008000000 */
[----:B------:R-:W-:-:S03]  /*0ec0*/  USHF.R.S32.HI UR9, URZ, 0x7, UR5 ;  /* 0x000000073f097899 */ /* 0x000fc60008011405 */
[----:B------:R-:W-:-:S09]  /*0ed0*/  UMOV UR5, URZ ;  /* 0x0000003f00057c82 */ /* 0x000fd20008000000 */
.L_x_165:
[----:B01----:R-:W-:Y:S01]  /*0ee0*/  LOP3.LUT R10, R0, 0x80, RZ, 0xc0, !PT ;  /* 0x00000080000a7812 */ /* 0x003fe200078ec0ff */
[----:B------:R-:W0:Y:S01]  /*0ef0*/  S2UR UR13, SR_CgaCtaId ;  /* 0x00000000000d79c3 */ /* 0x000e220000008800 */
[----:B------:R-:W-:Y:S01]  /*0f00*/  UMOV UR12, 0x400 ;  /* 0x00000400000c7882 */ /* 0x000fe20000000000 */
[----:B------:R-:W-:Y:S01]  /*0f10*/  UMOV UR6, URZ ;  /* 0x0000003f00067c82 */ /* 0x000fe20008000000 */
[----:B------:R-:W-:Y:S01]  /*0f20*/  SHF.R.U32.HI R10, RZ, 0x7, R10 ;  /* 0x00000007ff0a7819 */ /* 0x000fe2000001160a */
[----:B------:R-:W-:Y:S01]  /*0f30*/  UMOV UR7, URZ ;  /* 0x0000003f00077c82 */ /* 0x000fe20008000000 */
[----:B------:R-:W-:Y:S01]  /*0f40*/  UMOV UR18, UR5 ;  /* 0x0000000500127c82 */ /* 0x000fe20008000000 */
[----:B------:R-:W-:Y:S02]  /*0f50*/  CS2R R14, SRZ ;  /* 0x00000000000e7805 */ /* 0x000fe4000001ff00 */
[----:B------:R-:W-:Y:S01]  /*0f60*/  CS2R R12, SRZ ;  /* 0x00000000000c7805 */ /* 0x000fe2000001ff00 */
[----:B------:R-:W1:Y:S01]  /*0f70*/  LDC R11, c[0x0][0x28c] ;  /* 0x0000a300ff0b7b82 */ /* 0x000e620000000800 */
[----:B------:R-:W4:Y:S01]  /*0f80*/  SHFL.IDX PT, R10, R10, RZ, 0x1f ;  /* 0x00001fff0a0a7589 */ /* 0x000f2200000e0000 */
[----:B------:R-:W-:-:S02]  /*0f90*/  CS2R R16, SRZ ;  /* 0x0000000000107805 */ /* 0x000fc4000001ff00 */
[----:B------:R-:W-:Y:S02]  /*0fa0*/  CS2R R18, SRZ ;  /* 0x0000000000127805 */ /* 0x000fe4000001ff00 */
[----:B------:R-:W-:Y:S02]  /*0fb0*/  CS2R R20, SRZ ;  /* 0x0000000000147805 */ /* 0x000fe4000001ff00 */
[----:B------:R-:W-:Y:S02]  /*0fc0*/  CS2R R22, SRZ ;  /* 0x0000000000167805 */ /* 0x000fe4000001ff00 */
[----:B------:R-:W-:Y:S02]  /*0fd0*/  CS2R R88, SRZ ;  /* 0x0000000000587805 */ /* 0x000fe4000001ff00 */
[----:B------:R-:W-:Y:S02]  /*0fe0*/  CS2R R90, SRZ ;  /* 0x00000000005a7805 */ /* 0x000fe4000001ff00 */
        /* <DEDUP_REMOVED lines=16> */
[----:B-1----:R-:W-:Y:S02]  /*10f0*/  ISETP.GE.AND P0, PT, R11, 0x1, PT ;  /* 0x000000010b00780c */ /* 0x002fe40003f06270 */
[----:B------:R-:W-:Y:S02]  /*1100*/  CS2R R124, SRZ ;  /* 0x00000000007c7805 */ /* 0x000fe4000001ff00 */
[----:B----4-:R-:W-:-:S02]  /*1110*/  R2UR UR8, R10 ;  /* 0x000000000a0872ca */ /* 0x010fc400000e0000 */
[----:B------:R-:W-:Y:S02]  /*1120*/  CS2R R126, SRZ ;  /* 0x00000000007e7805 */ /* 0x000fe4000001ff00 */
[----:B------:R-:W-:Y:S02]  /*1130*/  CS2R R128, SRZ ;  /* 0x0000000000807805 */ /* 0x000fe4000001ff00 */
[----:B------:R-:W-:Y:S02]  /*1140*/  CS2R R130, SRZ ;  /* 0x0000000000827805 */ /* 0x000fe4000001ff00 */
[----:B------:R-:W-:Y:S02]  /*1150*/  CS2R R132, SRZ ;  /* 0x0000000000847805 */ /* 0x000fe4000001ff00 */
[----:B------:R-:W-:Y:S02]  /*1160*/  CS2R R134, SRZ ;  /* 0x0000000000867805 */ /* 0x000fe4000001ff00 */
[----:B------:R-:W-:Y:S01]  /*1170*/  CS2R R136, SRZ ;  /* 0x0000000000887805 */ /* 0x000fe2000001ff00 */
[----:B------:R-:W-:Y:S01]  /*1180*/  IMAD.MOV.U32 R139, RZ, RZ, RZ ;  /* 0x000000ffff8b7224 */ /* 0x000fe200078e00ff */
[----:B------:R-:W-:Y:S01]  /*1190*/  CS2R R24, SRZ ;  /* 0x0000000000187805 */ /* 0x000fe2000001ff00 */
[----:B------:R-:W-:Y:S01]  /*11a0*/  IMAD.MOV.U32 R141, RZ, RZ, RZ ;  /* 0x000000ffff8d7224 */ /* 0x000fe200078e00ff */
[----:B---3--:R-:W-:Y:S01]  /*11b0*/  CS2R R26, SRZ ;  /* 0x00000000001a7805 */ /* 0x008fe2000001ff00 */
[----:B------:R-:W-:Y:S01]  /*11c0*/  IMAD.U32 R142, RZ, RZ, UR4 ;  /* 0x00000004ff8e7e24 */ /* 0x000fe2000f8e00ff */
[----:B------:R-:W-:Y:S01]  /*11d0*/  CS2R R28, SRZ ;  /* 0x00000000001c7805 */ /* 0x000fe2000001ff00 */
[----:B------:R-:W-:Y:S01]  /*11e0*/  ULEA.HI UR10, UR8, UR8, URZ, 0x1 ;  /* 0x00000008080a7291 */ /* 0x000fe2000f8f083f */
[----:B------:R-:W-:-:S02]  /*11f0*/  CS2R R30, SRZ ;  /* 0x00000000001e7805 */ /* 0x000fc4000001ff00 */
[----:B------:R-:W-:Y:S02]  /*1200*/  CS2R R32, SRZ ;  /* 0x0000000000207805 */ /* 0x000fe4000001ff00 */
[----:B------:R-:W-:Y:S01]  /*1210*/  CS2R R34, SRZ ;  /* 0x0000000000227805 */ /* 0x000fe2000001ff00 */
[----:B------:R-:W-:Y:S01]  /*1220*/  ULOP3.LUT UR11, UR10, 0x7fffe, URZ, 0xc0, !UPT ;  /* 0x0007fffe0a0b7892 */ /* 0x000fe2000f8ec03f */
[----:B------:R-:W-:Y:S01]  /*1230*/  CS2R R36, SRZ ;  /* 0x0000000000247805 */ /* 0x000fe2000001ff00 */
[----:B0-----:R-:W-:Y:S01]  /*1240*/  ULEA UR10, UR13, UR12, 0x18 ;  /* 0x0000000c0d0a7291 */ /* 0x001fe2000f8ec03f */
[----:B------:R-:W-:Y:S01]  /*1250*/  CS2R R38, SRZ ;  /* 0x0000000000267805 */ /* 0x000fe2000001ff00 */
[----:B------:R-:W-:Y:S01]  /*1260*/  UIADD3 UR11, UR8, -UR11, URZ ;  /* 0x8000000b080b7290 */ /* 0x000fe2000fffe03f */
[----:B------:R-:W-:Y:S02]  /*1270*/  CS2R R40, SRZ ;  /* 0x0000000000287805 */ /* 0x000fe4000001ff00 */
[----:B------:R-:W-:Y:S01]  /*1280*/  CS2R R42, SRZ ;  /* 0x00000000002a7805 */ /* 0x000fe2000001ff00 */
[----:B------:R-:W-:Y:S01]  /*1290*/  UMOV UR8, URZ ;  /* 0x0000003f00087c82 */ /* 0x000fe20008000000 */
[----:B------:R-:W-:Y:S01]  /*12a0*/  ULEA UR11, UR11, UR10, 0xd ;  /* 0x0000000a0b0b7291 */ /* 0x000fe2000f8e683f */
[----:B------:R-:W-:-:S02]  /*12b0*/  CS2R R44, SRZ ;  /* 0x00000000002c7805 */ /* 0x000fc4000001ff00 */
[----:B------:R-:W-:Y:S02]  /*12c0*/  CS2R R46, SRZ ;  /* 0x00000000002e7805 */ /* 0x000fe4000001ff00 */
[----:B------:R-:W-:Y:S01]  /*12d0*/  CS2R R48, SRZ ;  /* 0x0000000000307805 */ /* 0x000fe2000001ff00 */
[----:B------:R-:W-:Y:S01]  /*12e0*/  UIADD3 UR11, UR11, 0x100, URZ ;  /* 0x000001000b0b7890 */ /* 0x000fe2000fffe03f */
[----:B------:R-:W-:Y:S02]  /*12f0*/  CS2R R50, SRZ ;  /* 0x0000000000327805 */ /* 0x000fe4000001ff00 */
[----:B------:R-:W-:Y:S02]  /*1300*/  CS2R R52, SRZ ;  /* 0x0000000000347805 */ /* 0x000fe4000001ff00 */
[----:B------:R-:W-:Y:S01]  /*1310*/  CS2R R54, SRZ ;  /* 0x0000000000367805 */ /* 0x000fe2000001ff00 */
[----:B------:R-:W-:Y:S01]  /*1320*/  USHF.R.U32.HI UR11, URZ, 0x4, UR11 ;  /* 0x000000043f0b7899 */ /* 0x000fe2000801160b */
[----:B------:R-:W-:-:S02]  /*1330*/  CS2R R56, SRZ ;  /* 0x0000000000387805 */ /* 0x000fc4000001ff00 */
[----:B------:R-:W-:Y:S02]  /*1340*/  CS2R R58, SRZ ;  /* 0x00000000003a7805 */ /* 0x000fe4000001ff00 */
[----:B------:R-:W-:Y:S01]  /*1350*/  CS2R R60, SRZ ;  /* 0x00000000003c7805 */ /* 0x000fe2000001ff00 */
[----:B------:R-:W-:Y:S01]  /*1360*/  ULOP3.LUT UR11, UR11, 0x3fff, URZ, 0xc0, !UPT ;  /* 0x00003fff0b0b7892 */ /* 0x000fe2000f8ec03f */
        /* <DEDUP_REMOVED lines=12> */
[----:B------:R-:W-:Y:S01]  /*1430*/  CS2R R86, SRZ ;  /* 0x0000000000567805 */ /* 0x000fe2000001ff00 */
[----:B------:R-:W-:Y:S06]  /*1440*/  @!P0 BRA `(.L_x_13) ;  /* 0x0000000800608947 */ /* 0x000fec0003800000 */
[----:B------:R-:W-:-:S13]  /*1450*/  ISETP.NE.AND P1, PT, R138, 0x3, PT ;  /* 0x000000038a00780c */ /* 0x000fda0003f25270 */
[----:B------:R-:W-:Y:S05]  /*1460*/  @!P1 BRA `(.L_x_14) ;  /* 0x0000000000049947 */ /* 0x000fea0003800000 */
[----:B------:R-:W-:Y:S01]  /*1470*/  BPT.TRAP 0x1 ;  /* 0x000000040000795c */ /* 0x000fe20000300000 */
.L_x_14:
[----:B------:R-:W-:Y:S01]  /*1480*/  ULEA UR6, UR5, UR10, 0x3 ;  /* 0x0000000a05067291 */ /* 0x000fe2000f8e183f */
[----:B------:R-:W-:-:S05]  /*1490*/  IMAD.U32 R10, RZ, RZ, UR4 ;  /* 0x00000004ff0a7e24 */ /* 0x000fca000f8e00ff */
[----:B------:R-:W-:-:S04]  /*14a0*/  SHF.L.U32 R10, R10, 0x1f, RZ ;  /* 0x0000001f0a0a7819 */ /* 0x000fc800000006ff */
[----:B------:R0:W1:Y:S01]  /*14b0*/  SYNCS.PHASECHK.TRANS64.TRYWAIT P0, [UR6], R10 ;  /* 0x0000000aff0075a7 */ /* 0x0000620008000146 */
[----:B------:R-:W-:Y:S05]  /*14c0*/  @!P1 BRA `(.L_x_15) ;  /* 0x0000000000049947 */ /* 0x000fea0003800000 */
[----:B------:R-:W-:Y:S01]  /*14d0*/  BPT.TRAP 0x1 ;  /* 0x000000040000795c */ /* 0x000fe20000300000 */
.L_x_15:
[----:B-1----:R-:W-:Y:S05]  /*14e0*/  @P0 BRA `(.L_x_16) ;  /* 0x0000000000080947 */ /* 0x002fea0003800000 */
[----:B------:R-:W1:Y:S02]  /*14f0*/  SYNCS.PHASECHK.TRANS64.TRYWAIT P0, [UR6], R10 ;  /* 0x0000000aff0075a7 */ /* 0x000e640008000146 */
[----:B-1----:R-:W-:Y:S05]  /*1500*/  @!P0 BRA `(.L_x_17) ;  /* 0x0000007c00148947 */ /* 0x002fea0003800000 */
.L_x_16:
[----:B------:R-:W-:Y:S01]  /*1510*/  UIADD3 UR6, UR10, 0x8100, URZ ;  /* 0x000081000a067890 */ /* 0x000fe2000fffe03f */
[----:B------:R-:W-:Y:S01]  /*1520*/  WARPGROUP.ARRIVE ;  /* 0x00000000000079c5 */ /* 0x000fe20000000000 */
[----:B------:R-:W-:Y:S01]  /*1530*/  ULOP3.LUT UR8, UR11, 0x10000, URZ, 0xfc, !UPT ;  /* 0x000100000b087892 */ /* 0x000fe2000f8efc3f */
[----:B------:R-:W-:Y:S01]  /*1540*/  CS2R R14, SRZ ;  /* 0x00000000000e7805 */ /* 0x000fe2000001ff00 */
[----:B------:R-:W-:Y:S01]  /*1550*/  USHF.R.U32.HI UR6, URZ, 0x4, UR6 ;  /* 0x000000043f067899 */ /* 0x000fe20008011606 */
[----:B------:R-:W-:Y:S01]  /*1560*/  CS2R R12, SRZ ;  /* 0x00000000000c7805 */ /* 0x000fe2000001ff00 */
[----:B------:R-:W-:Y:S01]  /*1570*/  UMOV UR13, 0x40000040 ;  /* 0x40000040000d7882 */ /* 0x000fe20000000000 */
[----:B------:R-:W-:Y:S01]  /*1580*/  UMOV UR15, 0x40000040 ;  /* 0x40000040000f7882 */ /* 0x000fe20000000000 */
[----:B------:R-:W-:Y:S01]  /*1590*/  ULOP3.LUT UR6, UR6, 0x3fff, URZ, 0xc0, !UPT ;  /* 0x00003fff06067892 */ /* 0x000fe2000f8ec03f */
[----:B------:R-:W-:Y:S02]  /*15a0*/  CS2R R16, SRZ ;  /* 0x0000000000107805 */ /* 0x000fe4000001ff00 */
[----:B------:R-:W-:-:S02]  /*15b0*/  CS2R R18, SRZ ;  /* 0x0000000000127805 */ /* 0x000fc4000001ff00 */
[----:B------:R-:W-:Y:S01]  /*15c0*/  CS2R R20, SRZ ;  /* 0x0000000000147805 */ /* 0x000fe2000001ff00 */
[----:B------:R-:W-:Y:S01]  /*15d0*/  ULOP3.LUT UR7, UR6, 0x10000, URZ, 0xfc, !UPT ;  /* 0x0001000006077892 */ /* 0x000fe2000f8efc3f */
[----:B------:R-:W-:Y:S01]  /*15e0*/  CS2R R22, SRZ ;  /* 0x0000000000167805 */ /* 0x000fe2000001ff00 */
[----:B------:R-:W-:Y:S01]  /*15f0*/  ULEA UR6, UR5, UR8, 0xa ;  /* 0x0000000805067291 */ /* 0x000fe2000f8e503f */
[----:B------:R-:W-:Y:S01]  /*1600*/  CS2R R88, SRZ ;  /* 0x0000000000587805 */ /* 0x000fe2000001ff00 */
[----:B------:R-:W-:Y:S01]  /*1610*/  ULEA UR7, UR5, UR7, 0xa ;  /* 0x0000000705077291 */ /* 0x000fe2000f8e503f */
[----:B------:R-:W-:Y:S02]  /*1620*/  CS2R R90, SRZ ;  /* 0x00000000005a7805 */ /* 0x000fe4000001ff00 */
[----:B------:R-:W-:Y:S02]  /*1630*/  CS2R R92, SRZ ;  /* 0x00000000005c7805 */ /* 0x000fe4000001ff00 */
[----:B------:R-:W-:-:S02]  /*1640*/  CS2R R94, SRZ ;  /* 0x00000000005e7805 */ /* 0x000fc4000001ff00 */
[----:B------:R-:W-:Y:S01]  /*1650*/  CS2R R96, SRZ ;  /* 0x0000000000607805 */ /* 0x000fe2000001ff00 */
[----:B------:R-:W-:Y:S01]  /*1660*/  UMOV UR12, UR6 ;  /* 0x00000006000c7c82 */ /* 0x000fe20008000000 */
[----:B------:R-:W-:Y:S01]  /*1670*/  CS2R R98, SRZ ;  /* 0x0000000000627805 */ /* 0x000fe2000001ff00 */
[----:B------:R-:W-:Y:S01]  /*1680*/  UMOV UR14, UR7 ;  /* 0x00000007000e7c82 */ /* 0x000fe20008000000 */
[----:B------:R-:W-:Y:S01]  /*1690*/  CS2R R100, SRZ ;  /* 0x0000000000647805 */ /* 0x000fe2000001ff00 */
[----:B------:R-:W-:Y:S01]  /*16a0*/  QGMMA.64x128x32.F32.E5M2.E5M2 R24, gdesc[UR12], RZ, !UPT ;  /* 0x01e000000c1879f3 */ /* 0x000fe2000c7038ff */
[----:B------:R-:W-:Y:S01]  /*16b0*/  UIADD3 UR12, UR6, 0x2, URZ ;  /* 0x00000002060c7890 */ /* 0x000fe2000fffe03f */
[----:B------:R-:W-:Y:S01]  /*16c0*/  CS2R R102, SRZ ;  /* 0x0000000000667805 */ /* 0x000fe2000001ff00 */
[----:B------:R-:W-:Y:S01]  /*16d0*/  UIADD3 UR14, UR7, 0x2, URZ ;  /* 0x00000002070e7890 */ /* 0x000fe2000fffe03f */
[----:B------:R-:W-:Y:S01]  /*16e0*/  CS2R R104, SRZ ;  /* 0x0000000000687805 */ /* 0x000fe2000001ff00 */
[----:B------:R-:W-:Y:S01]  /*16f0*/  UMOV UR13, 0x40000040 ;  /* 0x40000040000d7882 */ /* 0x000fe20000000000 */
[----:B------:R-:W-:Y:S01]  /*1700*/  UMOV UR15, 0x40000040 ;  /* 0x40000040000f7882 */ /* 0x000fe20000000000 */
        /* <DEDUP_REMOVED lines=16> */
[----:B------:R-:W-:Y:S02]  /*1810*/  IMAD.MOV.U32 R139, RZ, RZ, RZ ;  /* 0x000000ffff8b7224 */ /* 0x000fe400078e00ff */
[----:B------:R-:W-:Y:S01]  /*1820*/  IMAD.MOV.U32 R141, RZ, RZ, RZ ;  /* 0x000000ffff8d7224 */ /* 0x000fe200078e00ff */
[----:B------:R-:W-:Y:S01]  /*1830*/  QGMMA.64x128x32.F32.E5M2.E5M2 R24, gdesc[UR12], R24 ;  /* 0x01e000000c1879f3 */ /* 0x000fe20008703818 */
[----:B------:R-:W-:Y:S02]  /*1840*/  UIADD3 UR12, UR6, 0x4, URZ ;  /* 0x00000004060c7890 */ /* 0x000fe4000fffe03f */
[----:B------:R-:W-:Y:S01]  /*1850*/  UIADD3 UR14, UR7, 0x4, URZ ;  /* 0x00000004070e7890 */ /* 0x000fe2000fffe03f */
[----:B------:R-:W-:Y:S01]  /*1860*/  UMOV UR13, 0x40000040 ;  /* 0x40000040000d7882 */ /* 0x000fe20000000000 */
[----:B------:R-:W-:-:S07]  /*1870*/  UMOV UR15, 0x40000040 ;  /* 0x40000040000f7882 */ /* 0x000fce0000000000 */
[----:B------:R-:W-:Y:S01]  /*1880*/  QGMMA.64x128x32.F32.E5M2.E5M2 R24, gdesc[UR12], R24 ;  /* 0x01e000000c1879f3 */ /* 0x000fe20008703818 */
[----:B------:R-:W-:Y:S02]  /*1890*/  UIADD3 UR14, UR7, 0x6, URZ ;  /* 0x00000006070e7890 */ /* 0x000fe4000fffe03f */
[----:B------:R-:W-:Y:S01]  /*18a0*/  UIADD3 UR12, UR6, 0x6, URZ ;  /* 0x00000006060c7890 */ /* 0x000fe2000fffe03f */
[----:B------:R-:W-:Y:S01]  /*18b0*/  ULDC UR7, c[0x0][0x50c] ;  /* 0x0001430000077ab9 */ /* 0x000fe20000000800 */
[----:B------:R-:W-:Y:S01]  /*18c0*/  UMOV UR13, 0x40000040 ;  /* 0x40000040000d7882 */ /* 0x000fe20000000000 */
[----:B------:R-:W-:Y:S01]  /*18d0*/  UISETP.NE.AND UP0, UPT, UR7, 0x4, UPT ;  /* 0x000000040700788c */ /* 0x000fe2000bf05270 */
[----:B------:R-:W-:Y:S01]  /*18e0*/  UMOV UR15, 0x40000040 ;  /* 0x40000040000f7882 */ /* 0x000fe20000000000 */
[----:B------:R-:W-:Y:S02]  /*18f0*/  UMOV UR6, 0x4 ;  /* 0x0000000400067882 */ /* 0x000fe40000000000 */
[----:B------:R-:W-:-:S06]  /*1900*/  USEL UR7, URZ, 0x1, UP0 ;  /* 0x000000013f077887 */ /* 0x000fcc0008000000 */
[----:B------:R-:W-:Y:S01]  /*1910*/  ISETP.NE.AND P0, PT, RZ, UR7, PT ;  /* 0x00000007ff007c0c */ /* 0x000fe2000bf05270 */
[----:B------:R-:W-:-:S12]  /*1920*/  QGMMA.64x128x32.F32.E5M2.E5M2 R24, gdesc[UR12], R24, gsb0 ;  /* 0x01e000000c1879f3 */ /* 0x000fd80008003818 */
[----:B------:R-:W-:Y:S05]  /*1930*/  @!P0 BRA `(.L_x_18) ;  /* 0x0000000400088947 */ /* 0x000fea0003800000 */
[----:B------:R-:W-:Y:S02]  /*1940*/  WARPGROUP.DEPBAR.LE gsb0, 0x0 ;  /* 0x00008000000079c5 */ /* 0x000fe40000010000 */
[----:B------:R-:W-:-:S01]  /*1950*/  FADD R141, RZ, R24 ;  /* 0x00000018ff8d7221 */ /* 0x000fc20000000000 */
[----:B------:R-:W-:Y:S01]  /*1960*/  FADD R136, RZ, R25 ;  /* 0x00000019ff887221 */ /* 0x000fe20000000000 */
        /* <DEDUP_REMOVED lines=62> */
[----:B------:R-:W-:-:S06]  /*1d50*/  UMOV UR6, URZ ;  /* 0x0000003f00067c82 */ /* 0x000fcc0008000000 */
.L_x_18:
[----:B------:R-:W-:-:S04]  /*1d60*/  UIADD3 UR18, UR5, 0x1, URZ ;  /* 0x0000000105127890 */ /* 0x000fc8000fffe03f */
[----:B------:R-:W-:-:S04]  /*1d70*/  UISETP.NE.AND UP0, UPT, UR18, 0x2, UPT ;  /* 0x000000021200788c */ /* 0x000fc8000bf05270 */
[----:B------:R-:W-:Y:S02]  /*1d80*/  USEL UR8, URZ, 0x1, UP0 ;  /* 0x000000013f087887 */ /* 0x000fe40008000000 */
[----:B------:R-:W-:Y:S02]  /*1d90*/  USEL UR18, UR18, URZ, UP0 ;  /* 0x0000003f12127287 */ /* 0x000fe40008000000 */
[----:B------:R-:W-:-:S06]  /*1da0*/  ULOP3.LUT UR8, UR4, UR8, URZ, 0x3c, !UPT ;  /* 0x0000000804087292 */ /* 0x000fcc000f8e3c3f */
[----:B------:R-:W-:Y:S01]  /*1db0*/  IMAD.U32 R142, RZ, RZ, UR8 ;  /* 0x00000008ff8e7e24 */ /* 0x000fe2000f8e00ff */
[----:B------:R-:W-:-:S06]  /*1dc0*/  UMOV UR8, 0x1 ;  /* 0x0000000100087882 */ /* 0x000fcc0000000000 */
.L_x_13:
[----:B------:R-:W-:-:S04]  /*1dd0*/  UISETP.LT.AND UP0, UPT, UR9, 0x1, UPT ;  /* 0x000000010900788c */ /* 0x000fc8000bf01270 */
[----:B------:R-:W-:-:S04]  /*1de0*/  USEL UR12, UR9, 0x1, UP0 ;  /* 0x00000001090c7887 */ /* 0x000fc80008000000 */
[----:B------:R-:W-:-:S04]  /*1df0*/  UIADD3 UR12, UR9, -UR12, URZ ;  /* 0x8000000c090c7290 */ /* 0x000fc8000fffe03f */
[----:B------:R-:W-:-:S06]  /*1e00*/  UISETP.GE.AND UP0, UPT, UR12, 0x1, UPT ;  /* 0x000000010c00788c */ /* 0x000fcc000bf06270 */
[----:B------:R-:W-:-:S13]  /*1e10*/  PLOP3.LUT P0, PT, PT, PT, UP0, 0x80, 0x0 ;  /* 0x000000000000781c */ /* 0x000fda0003f0f008 */
[----:B------:R-:W-:Y:S05]  /*1e20*/  @!P0 BRA `(.L_x_19) ;  /* 0x0000000800348947 */ /* 0x000fea0003800000 */
[----:B01----:R-:W-:Y:S01]  /*1e30*/  IMAD.U32 R10, RZ, RZ, UR12 ;  /* 0x0000000cff0a7e24 */ /* 0x003fe2000f8e00ff */
[----:B------:R-:W-:Y:S01]  /*1e40*/  UMOV UR19, UR5 ;  /* 0x0000000500137c82 */ /* 0x000fe20008000000 */
[----:B------:R-:W-:-:S05]  /*1e50*/  ULDC UR20, c[0x0][0x50c] ;  /* 0x0001430000147ab9 */ /* 0x000fca0000000800 */
.L_x_27:
[----:B------:R-:W-:-:S13]  /*1e60*/  ISETP.NE.AND P1, PT, R138, 0x3, PT ;  /* 0x000000038a00780c */ /* 0x000fda0003f25270 */
[----:B01----:R-:W-:Y:S05]  /*1e70*/  @!P1 BRA `(.L_x_20) ;  /* 0x0000000000049947 */ /* 0x003fea0003800000 */
[----:B------:R-:W-:Y:S01]  /*1e80*/  BPT.TRAP 0x1 ;  /* 0x000000040000795c */ /* 0x000fe20000300000 */
.L_x_20:
[----:B------:R-:W0:Y:S01]  /*1e90*/  S2UR UR12, SR_CgaCtaId ;  /* 0x00000000000c79c3 */ /* 0x000e220000008800 */
[----:B------:R-:W-:Y:S01]  /*1ea0*/  UMOV UR10, 0x400 ;  /* 0x00000400000a7882 */ /* 0x000fe20000000000 */
[----:B------:R-:W-:Y:S01]  /*1eb0*/  SHF.L.U32 R11, R142, 0x1f, RZ ;  /* 0x0000001f8e0b7819 */ /* 0x000fe200000006ff */
[----:B0-----:R-:W-:-:S04]  /*1ec0*/  ULEA UR10, UR12, UR10, 0x18 ;  /* 0x0000000a0c0a7291 */ /* 0x001fc8000f8ec03f */
[----:B------:R-:W-:-:S09]  /*1ed0*/  ULEA UR12, UR18, UR10, 0x3 ;  /* 0x0000000a120c7291 */ /* 0x000fd2000f8e183f */
[----:B------:R0:W1:Y:S01]  /*1ee0*/  SYNCS.PHASECHK.TRANS64.TRYWAIT P0, [UR12], R11 ;  /* 0x0000000bff0075a7 */ /* 0x000062000800014c */
[----:B------:R-:W-:Y:S05]  /*1ef0*/  @!P1 BRA `(.L_x_21) ;  /* 0x0000000000049947 */ /* 0x000fea0003800000 */
[----:B------:R-:W-:Y:S01]  /*1f00*/  BPT.TRAP 0x1 ;  /* 0x000000040000795c */ /* 0x000fe20000300000 */
.L_x_21:
[----:B-1----:R-:W-:Y:S05]  /*1f10*/  @P0 BRA `(.L_x_22) ;  /* 0x0000000000080947 */ /* 0x002fea0003800000 */
[----:B------:R-:W1:Y:S02]  /*1f20*/  SYNCS.PHASECHK.TRANS64.TRYWAIT P0, [UR12], R11 ;  /* 0x0000000bff0075a7 */ /* 0x000e64000800014c */
[----:B-1----:R-:W-:Y:S05]  /*1f30*/  @!P0 BRA `(.L_x_23) ;  /* 0x0000007000a08947 */ /* 0x002fea0003800000 */
.L_x_22:
[----:B------:R-:W-:Y:S01]  /*1f40*/  UIADD3 UR12, UR10, 0x8100, URZ ;  /* 0x000081000a0c7890 */ /* 0x000fe2000fffe03f */
[----:B------:R-:W-:Y:S01]  /*1f50*/  WARPGROUP.ARRIVE ;  /* 0x00000000000079c5 */ /* 0x000fe20000000000 */
[----:B------:R-:W-:Y:S02]  /*1f60*/  UISETP.NE.AND UP0, UPT, UR7, URZ, UPT ;  /* 0x0000003f0700728c */ /* 0x000fe4000bf05270 */
[----:B------:R-:W-:Y:S02]  /*1f70*/  USHF.R.U32.HI UR12, URZ, 0x4, UR12 ;  /* 0x000000043f0c7899 */ /* 0x000fe4000801160c */
[----:B------:R-:W-:Y:S02]  /*1f80*/  USEL UR8, UR8, URZ, !UP0 ;  /* 0x0000003f08087287 */ /* 0x000fe4000c000000 */
[----:B------:R-:W-:Y:S02]  /*1f90*/  ULOP3.LUT UR12, UR12, 0x3fff, URZ, 0xc0, !UPT ;  /* 0x00003fff0c0c7892 */ /* 0x000fe4000f8ec03f */
[----:B------:R-:W-:-:S02]  /*1fa0*/  UISETP.NE.U32.AND UP0, UPT, UR8, URZ, UPT ;  /* 0x0000003f0800728c */ /* 0x000fc4000bf05070 */
[----:B------:R-:W-:Y:S02]  /*1fb0*/  ULOP3.LUT UR7, UR11, 0x10000, URZ, 0xfc, !UPT ;  /* 0x000100000b077892 */ /* 0x000fe4000f8efc3f */
[----:B------:R-:W-:Y:S02]  /*1fc0*/  ULOP3.LUT UR8, UR12, 0x10000, URZ, 0xfc, !UPT ;  /* 0x000100000c087892 */ /* 0x000fe4000f8efc3f */
[----:B------:R-:W-:Y:S02]  /*1fd0*/  ULEA UR7, UR18, UR7, 0xa ;  /* 0x0000000712077291 */ /* 0x000fe4000f8e503f */
[----:B------:R-:W-:Y:S01]  /*1fe0*/  ULEA UR8, UR18, UR8, 0xa ;  /* 0x0000000812087291 */ /* 0x000fe2000f8e503f */
[----:B------:R-:W-:Y:S01]  /*1ff0*/  UMOV UR13, 0x40000040 ;  /* 0x40000040000d7882 */ /* 0x000fe20000000000 */
[----:B------:R-:W-:Y:S01]  /*2000*/  UMOV UR15, 0x40000040 ;  /* 0x40000040000f7882 */ /* 0x000fe20000000000 */
[----:B------:R-:W-:Y:S02]  /*2010*/  UIADD3 UR6, UR6, 0x4, URZ ;  /* 0x0000000406067890 */ /* 0x000fe4000fffe03f */
[----:B------:R-:W-:-:S02]  /*2020*/  UMOV UR12, UR7 ;  /* 0x00000007000c7c82 */ /* 0x000fc40008000000 */
[----:B------:R-:W-:Y:S02]  /*2030*/  UMOV UR14, UR8 ;  /* 0x00000008000e7c82 */ /* 0x000fe40008000000 */
[----:B------:R-:W-:Y:S01]  /*2040*/  QGMMA.64x128x32.F32.E5M2.E5M2 R24, gdesc[UR12], R24, UP0 ;  /* 0x01e000000c1879f3 */ /* 0x000fe2000bf03818 */
[----:B------:R-:W-:Y:S02]  /*2050*/  UIADD3 UR12, UR7, 0x2, URZ ;  /* 0x00000002070c7890 */ /* 0x000fe4000fffe03f */
[----:B------:R-:W-:Y:S01]  /*2060*/  UIADD3 UR14, UR8, 0x2, URZ ;  /* 0x00000002080e7890 */ /* 0x000fe2000fffe03f */
[----:B------:R-:W-:Y:S01]  /*2070*/  UMOV UR13, 0x40000040 ;  /* 0x40000040000d7882 */ /* 0x000fe20000000000 */
[----:B------:R-:W-:Y:S01]  /*2080*/  UMOV UR15, 0x40000040 ;  /* 0x40000040000f7882 */ /* 0x000fe20000000000 */
[----:B------:R-:W-:-:S06]  /*2090*/  UISETP.NE.AND UP0, UPT, UR6, UR20, UPT ;  /* 0x000000140600728c */ /* 0x000fcc000bf05270 */
        /* <DEDUP_REMOVED lines=8> */
[----:B------:R-:W-:Y:S01]  /*2120*/  UMOV UR13, 0x40000040 ;  /* 0x40000040000d7882 */ /* 0x000fe20000000000 */
[----:B------:R-:W-:Y:S01]  /*2130*/  UMOV UR15, 0x40000040 ;  /* 0x40000040000f7882 */ /* 0x000fe20000000000 */
[----:B------:R-:W-:-:S06]  /*2140*/  USEL UR7, URZ, 0x1, UP0 ;  /* 0x000000013f077887 */ /* 0x000fcc0008000000 */
[----:B------:R-:W-:Y:S01]  /*2150*/  ISETP.NE.AND P0, PT, RZ, UR7, PT ;  /* 0x00000007ff007c0c */ /* 0x000fe2000bf05270 */
[----:B------:R-:W-:Y:S03]  /*2160*/  QGMMA.64x128x32.F32.E5M2.E5M2 R24, gdesc[UR12], R24, gsb0 ;  /* 0x01e000000c1879f3 */ /* 0x000fe60008003818 */
[----:B------:R-:W-:-:S09]  /*2170*/  WARPGROUP.DEPBAR.LE gsb0, 0x1 ;  /* 0x00008000000079c5 */ /* 0x000fd20000010100 */
[----:B------:R-:W-:Y:S05]  /*2180*/  @!P0 BRA `(.L_x_24) ;  /* 0x0000000400088947 */ /* 0x000fea0003800000 */
[----:B------:R-:W-:Y:S02]  /*2190*/  WARPGROUP.DEPBAR.LE gsb0, 0x0 ;  /* 0x00008000000079c5 */ /* 0x000fe40000010000 */
[----:B------:R-:W-:-:S01]  /*21a0*/  FADD R141, R24, R141 ;  /* 0x0000008d188d7221 */ /* 0x000fc20000000000 */
[----:B------:R-:W-:Y:S01]  /*21b0*/  FADD R136, R25, R136 ;  /* 0x0000008819887221 */ /* 0x000fe20000000000 */
        /* <DEDUP_REMOVED lines=62> */
[----:B------:R-:W-:-:S06]  /*25a0*/  UMOV UR6, URZ ;  /* 0x0000003f00067c82 */ /* 0x000fcc0008000000 */
.L_x_24:
[----:B------:R-:W-:Y:S05]  /*25b0*/  @!P1 BRA `(.L_x_25) ;  /* 0x0000000000049947 */ /* 0x000fea0003800000 */
[----:B------:R-:W-:Y:S01]  /*25c0*/  BPT.TRAP 0x1 ;  /* 0x000000040000795c */ /* 0x000fe20000300000 */
.L_x_25:
[----:B------:R-:W-:Y:S01]  /*25d0*/  ULEA UR8, UR19, UR10, 0x3 ;  /* 0x0000000a13087291 */ /* 0x000fe2000f8e183f */
[----:B------:R-:W-:-:S03]  /*25e0*/  ISETP.GT.U32.AND P0, PT, R4, 0x1, PT ;  /* 0x000000010400780c */ /* 0x000fc60003f04070 */
[----:B------:R-:W-:-:S04]  /*25f0*/  UIADD3 UR8, UR8, 0x10, URZ ;  /* 0x0000001008087890 */ /* 0x000fc8000fffe03f */
[----:B------:R-:W-:-:S09]  /*2600*/  UPRMT UR8, URZ, 0x654, UR8 ;  /* 0x000006543f087896 */ /* 0x000fd20008000008 */
[----:B------:R-:W-:Y:S01]  /*2610*/  SYNCS.ARRIVE.TRANS64.RED.A1T0 RZ, [UR8], RZ ;  /* 0x000000ffffff79a7 */ /* 0x000fe20008100408 */
[----:B------:R-:W-:Y:S05]  /*2620*/  @P0 BRA `(.L_x_26) ;  /* 0x0000000000040947 */ /* 0x000fea0003800000 */
[----:B------:R-:W-:Y:S01]  /*2630*/  BPT.TRAP 0x1 ;  /* 0x000000040000795c */ /* 0x000fe20000300000 */
.L_x_26:
[----:B------:R-:W-:Y:S01]  /*2640*/  UIADD3 UR18, UR18, 0x1, URZ ;  /* 0x0000000112127890 */ /* 0x000fe2000fffe03f */
[C---:B------:R-:W-:Y:S01]  /*2650*/  ISETP.GT.AND P0, PT, R10.reuse, 0x1, PT ;  /* 0x000000010a00780c */ /* 0x040fe20003f04270 */
[----:B------:R-:W-:Y:S01]  /*2660*/  UIADD3 UR19, UR19, 0x1, URZ ;  /* 0x0000000113137890 */ /* 0x000fe2000fffe03f */
[----:B------:R-:W-:Y:S01]  /*2670*/  VIADD R10, R10, 0xffffffff ;  /* 0xffffffff0a0a7836 */ /* 0x000fe20000000000 */
[----:B------:R-:W-:Y:S02]  /*2680*/  UISETP.NE.AND UP0, UPT, UR18, 0x2, UPT ;  /* 0x000000021200788c */ /* 0x000fe4000bf05270 */
[----:B------:R-:W-:Y:S02]  /*2690*/  UISETP.NE.AND UP1, UPT, UR19, 0x2, UPT ;  /* 0x000000021300788c */ /* 0x000fe4000bf25270 */
[----:B------:R-:W-:Y:S02]  /*26a0*/  USEL UR8, URZ, 0x1, UP0 ;  /* 0x000000013f087887 */ /* 0x000fe40008000000 */
[----:B------:R-:W-:-:S02]  /*26b0*/  USEL UR18, UR18, URZ, UP0 ;  /* 0x0000003f12127287 */ /* 0x000fc40008000000 */
[----:B------:R-:W-:Y:S02]  /*26c0*/  USEL UR19, UR19, URZ, UP1 ;  /* 0x0000003f13137287 */ /* 0x000fe40008800000 */
[----:B------:R-:W-:Y:S01]  /*26d0*/  LOP3.LUT R142, R142, UR8, RZ, 0x3c, !PT ;  /* 0x000000088e8e7c12 */ /* 0x000fe2000f8e3cff */
[----:B------:R-:W-:Y:S01]  /*26e0*/  UMOV UR8, 0x1 ;  /* 0x0000000100087882 */ /* 0x000fe20000000000 */
[----:B------:R-:W-:Y:S08]  /*26f0*/  @P0 BRA `(.L_x_27) ;  /* 0xfffffff400d80947 */ /* 0x000ff0000383ffff */
.L_x_19:
[----:B------:R-:W-:Y:S01]  /*2700*/  UISETP.NE.AND UP0, UPT, UR6, URZ, UPT ;  /* 0x0000003f0600728c */ /* 0x000fe2000bf05270 */
[----:B01----:R-:W0:Y:S03]  /*2710*/  LDC R10, c[0x0][0x28c] ;  /* 0x0000a300ff0a7b82 */ /* 0x003e260000000800 */
[----:B------:R-:W-:-:S06]  /*2720*/  USEL UR6, URZ, 0x1, !UP0 ;  /* 0x000000013f067887 */ /* 0x000fcc000c000000 */
[----:B------:R-:W-:Y:S02]  /*2730*/  ISETP.NE.AND P0, PT, RZ, UR6, PT ;  /* 0x00000006ff007c0c */ /* 0x000fe4000bf05270 */
[----:B0-----:R-:W-:-:S11]  /*2740*/  ISETP.GE.AND P1, PT, R10, 0x1, PT ;  /* 0x000000010a00780c */ /* 0x001fd60003f26270 */
[----:B------:R-:W-:Y:S05]  /*2750*/  @!P0 BRA `(.L_x_28) ;  /* 0x0000000400048947 */ /* 0x000fea0003800000 */
[----:B------:R-:W-:Y:S02]  /*2760*/  WARPGROUP.DEPBAR.LE gsb0, 0x0 ;  /* 0x00008000000079c5 */ /* 0x000fe40000010000 */
[----:B------:R-:W-:Y:S01]  /*2770*/  FADD R141, R24, R141 ;  /* 0x0000008d188d7221 */ /* 0x000fe20000000000 */
        /* <DEDUP_REMOVED lines=62> */
[----:B------:R-:W-:-:S07]  /*2b60*/  FADD R14, R14, R87 ;  /* 0x000000570e0e7221 */ /* 0x000fce0000000000 */
.L_x_28:
[----:B------:R-:W-:Y:S02]  /*2b70*/  WARPGROUP.DEPBAR.LE gsb0, 0x0 ;  /* 0x00008000000079c5 */ /* 0x000fe40000010000 */
[----:B------:R-:W-:Y:S05]  /*2b80*/  @!P1 BRA `(.L_x_29) ;  /* 0x0000000000389947 */ /* 0x000fea0003800000 */
[----:B------:R-:W-:-:S13]  /*2b90*/  ISETP.NE.AND P0, PT, R138, 0x3, PT ;  /* 0x000000038a00780c */ /* 0x000fda0003f05270 */
[----:B------:R-:W-:Y:S05]  /*2ba0*/  @!P0 BRA `(.L_x_30) ;  /* 0x0000000000048947 */ /* 0x000fea0003800000 */
[----:B------:R-:W-:Y:S01]  /*2bb0*/  BPT.TRAP 0x1 ;  /* 0x000000040000795c */ /* 0x000fe20000300000 */
.L_x_30:
[----:B------:R-:W-:Y:S01]  /*2bc0*/  UISETP.LT.AND UP0, UPT, UR9, 0x1, UPT ;  /* 0x000000010900788c */ /* 0x000fe2000bf01270 */
[----:B------:R-:W-:-:S03]  /*2bd0*/  ISETP.GT.U32.AND P0, PT, R4, 0x1, PT ;  /* 0x000000010400780c */ /* 0x000fc60003f04070 */
[----:B------:R-:W-:-:S04]  /*2be0*/  USEL UR6, UR9, 0x1, UP0 ;  /* 0x0000000109067887 */ /* 0x000fc80008000000 */
[----:B------:R-:W-:-:S04]  /*2bf0*/  UIADD3 UR6, UR5, UR9, -UR6 ;  /* 0x0000000905067290 */ /* 0x000fc8000fffe806 */
[----:B------:R-:W-:-:S04]  /*2c00*/  USHF.L.U32 UR6, UR6, 0x3, URZ ;  /* 0x0000000306067899 */ /* 0x000fc8000800063f */
[----:B------:R-:W-:-:S04]  /*2c10*/  ULOP3.LUT UR6, UR6, 0x8, URZ, 0xc0, !UPT ;  /* 0x0000000806067892 */ /* 0x000fc8000f8ec03f */
[----:B------:R-:W-:-:S04]  /*2c20*/  UIADD3 UR6, UR10, 0x10, UR6 ;  /* 0x000000100a067890 */ /* 0x000fc8000fffe006 */
[----:B------:R-:W-:-:S09]  /*2c30*/  UPRMT UR6, URZ, 0x654, UR6 ;  /* 0x000006543f067896 */ /* 0x000fd20008000006 */
[----:B------:R-:W-:Y:S01]  /*2c40*/  SYNCS.ARRIVE.TRANS64.RED.A1T0 RZ, [UR6], RZ ;  /* 0x000000ffffff79a7 */ /* 0x000fe20008100406 */
[----:B------:R-:W-:Y:S05]  /*2c50*/  @P0 BRA `(.L_x_29) ;  /* 0x0000000000040947 */ /* 0x000fea0003800000 */
[----:B------:R-:W-:Y:S01]  /*2c60*/  BPT.TRAP 0x1 ;  /* 0x000000040000795c */ /* 0x000fe20000300000 */
.L_x_29:
[----:B------:R-:W0:Y:S01]  /*2c70*/  LDC R26, c[0x0][0x288] ;  /* 0x0000a200ff1a7b82 */ /* 0x000e220000000800 */
[----:B------:R-:W-:Y:S01]  /*2c80*/  IMAD.SHL.U32 R6, R6, 0x80, RZ ;  /* 0x0000008006067824 */ /* 0x000fe200078e00ff */
[--C-:B------:R-:W-:Y:S01]  /*2c90*/  SHF.R.U32.HI R10, RZ, 0x2, R0.reuse ;  /* 0x00000002ff0a7819 */ /* 0x100fe20000011600 */
[----:B------:R-:W-:Y:S01]  /*2ca0*/  IMAD.SHL.U32 R29, R7, 0x80, RZ ;  /* 0x00000080071d7824 */ /* 0x000fe200078e00ff */
[----:B------:R-:W-:Y:S01]  /*2cb0*/  LOP3.LUT R24, R0, 0x60, RZ, 0xc0, !PT ;  /* 0x0000006000187812 */ /* 0x000fe200078ec0ff */
[----:B------:R-:W-:Y:S01]  /*2cc0*/  ULDC UR6, c[0x0][0x284] ;  /* 0x0000a10000067ab9 */ /* 0x000fe20000000800 */
[----:B------:R-:W-:Y:S02]  /*2cd0*/  SHF.R.U32.HI R25, RZ, 0x7, R0 ;  /* 0x00000007ff197819 */ /* 0x000fe40000011600 */
[----:B------:R-:W-:Y:S02]  /*2ce0*/  LOP3.LUT R11, R10, 0x7, RZ, 0xc0, !PT ;  /* 0x000000070a0b7812 */ /* 0x000fe400078ec0ff */
[----:B------:R-:W-:-:S02]  /*2cf0*/  SHF.R.U32.HI R24, RZ, 0x1, R24 ;  /* 0x00000001ff187819 */ /* 0x000fc40000011618 */
[----:B------:R-:W-:Y:S02]  /*2d00*/  LOP3.LUT R10, R25, 0x1, RZ, 0xc0, !PT ;  /* 0x00000001190a7812 */ /* 0x000fe400078ec0ff */
[----:B------:R-:W-:Y:S02]  /*2d10*/  IADD3 R27, RZ, -R24, -R11 ;  /* 0x80000018ff1b7210 */ /* 0x000fe40007ffe80b */
[----:B------:R-:W-:Y:S01]  /*2d20*/  LOP3.LUT R25, R0, 0x3, RZ, 0xc0, !PT ;  /* 0x0000000300197812 */ /* 0x000fe200078ec0ff */
[C---:B------:R-:W-:Y:S02]  /*2d30*/  IMAD.SHL.U32 R28, R10.reuse, 0x40, RZ ;  /* 0x000000400a1c7824 */ /* 0x040fe400078e00ff */
[----:B------:R-:W-:-:S03]  /*2d40*/  IMAD R10, R10, -0x40, R27 ;  /* 0xffffffc00a0a7824 */ /* 0x000fc600078e021b */
[----:B------:R-:W-:Y:S01]  /*2d50*/  LOP3.LUT R11, R28, 0x40, R11, 0xe2, !PT ;  /* 0x000000401c0b7812 */ /* 0x000fe200078ee20b */
[----:B------:R-:W-:Y:S01]  /*2d60*/  IMAD.MOV.U32 R28, RZ, RZ, -0x1 ;  /* 0xffffffffff1c7424 */ /* 0x000fe200078e00ff */
[----:B0-----:R-:W-:Y:S01]  /*2d70*/  ISETP.GE.AND P0, PT, R6, R26, PT ;  /* 0x0000001a0600720c */ /* 0x001fe20003f06270 */
[----:B------:R-:W-:Y:S01]  /*2d80*/  IMAD R31, R25, -0x2, R26 ;  /* 0xfffffffe191f7824 */ /* 0x000fe200078e021a */
[----:B------:R-:W-:Y:S01]  /*2d90*/  IADD3 R34, -R29, UR6, R10 ;  /* 0x000000061d227c10 */ /* 0x000fe2000fffe10a */
[----:B------:R-:W-:Y:S01]  /*2da0*/  IMAD.WIDE R26, R7, 0x80, RZ ;  /* 0x00000080071a7825 */ /* 0x000fe200078e02ff */
[----:B------:R-:W-:-:S03]  /*2db0*/  ISETP.GE.OR P0, PT, R29, UR6, P0 ;  /* 0x000000061d007c0c */ /* 0x000fc60008706670 */
[----:B------:R-:W-:Y:S01]  /*2dc0*/  IMAD.SHL.U32 R25, R0, 0x2, RZ ;  /* 0x0000000200197824 */ /* 0x000fe200078e00ff */
[----:B------:R-:W-:Y:S01]  /*2dd0*/  LOP3.LUT R35, R26, R11, R24, 0xfe, !PT ;  /* 0x0000000b1a237212 */ /* 0x000fe200078efe18 */
[----:B------:R-:W-:-:S03]  /*2de0*/  IMAD.IADD R29, R31, 0x1, -R6 ;  /* 0x000000011f1d7824 */ /* 0x000fc600078e0a06 */
[----:B------:R-:W-:-:S05]  /*2df0*/  LOP3.LUT R24, R6, 0x6, R25, 0xf8, !PT ;  /* 0x0000000606187812 */ /* 0x000fca00078ef819 */
[----:B------:R-:W-:Y:S05]  /*2e00*/  @P0 BRA `(.L_x_31) ;  /* 0x0000004400c00947 */ /* 0x000fea0003800000 */
[----:B------:R-:W0:Y:S01]  /*2e10*/  LDC.64 R32, c[0x0][0x5c8] ;  /* 0x00017200ff207b82 */ /* 0x000e220000000a00 */
[----:B------:R-:W-:Y:S01]  /*2e20*/  SHF.R.S32.HI R30, RZ, 0x1f, R5 ;  /* 0x0000001fff1e7819 */ /* 0x000fe20000011405 */
[----:B------:R-:W-:Y:S01]  /*2e30*/  ULDC.64 UR6, c[0x0][0x5d0] ;  /* 0x0001740000067ab9 */ /* 0x000fe20000000a00 */
[----:B------:R-:W-:Y:S01]  /*2e40*/  SHF.R.S32.HI R25, RZ, 0x1f, R24 ;  /* 0x0000001fff197819 */ /* 0x000fe20000011418 */
[----:B------:R-:W-:Y:S02]  /*2e50*/  BSSY B0, `(.L_x_31) ;  /* 0x000046b000007945 */ /* 0x000fe40003800000 */
[----:B------:R-:W-:-:S04]  /*2e60*/  IMAD R6, R30, UR6, RZ ;  /* 0x000000061e067c24 */ /* 0x000fc8000f8e02ff */
[C---:B------:R-:W-:Y:S02]  /*2e70*/  IMAD R11, R5.reuse, UR7, R6 ;  /* 0x00000007050b7c24 */ /* 0x040fe4000f8e0206 */
[----:B------:R-:W-:Y:S01]  /*2e80*/  IMAD.WIDE.U32 R6, R5, UR6, R24 ;  /* 0x0000000605067c25 */ /* 0x000fe2000f8e0018 */
[----:B------:R-:W-:-:S03]  /*2e90*/  ULDC.64 UR6, c[0x0][0x5c0] ;  /* 0x0001700000067ab9 */ /* 0x000fc60000000a00 */
[----:B------:R-:W-:Y:S02]  /*2ea0*/  IMAD.IADD R7, R7, 0x1, R11 ;  /* 0x0000000107077824 */ /* 0x000fe400078e020b */
[----:B0-----:R-:W-:-:S04]  /*2eb0*/  IMAD R10, R27, R32, RZ ;  /* 0x000000201b0a7224 */ /* 0x001fc800078e02ff */
[C---:B------:R-:W-:Y:S02]  /*2ec0*/  IMAD R31, R35.reuse, R33, R10 ;  /* 0x00000021231f7224 */ /* 0x040fe400078e020a */
[----:B------:R-:W-:-:S04]  /*2ed0*/  IMAD.WIDE.U32 R10, R35, R32, R6 ;  /* 0x00000020230a7225 */ /* 0x000fc800078e0006 */
[----:B------:R-:W-:Y:S01]  /*2ee0*/  IMAD.IADD R11, R11, 0x1, R31 ;  /* 0x000000010b0b7824 */ /* 0x000fe200078e021f */
[----:B------:R-:W-:Y:S02]  /*2ef0*/  LEA R6, P0, R32, R10, 0x3 ;  /* 0x0000000a20067211 */ /* 0x000fe400078018ff */
[----:B------:R-:W-:Y:S02]  /*2f00*/  IADD3 R10, P1, R10, UR6, RZ ;  /* 0x000000060a0a7c10 */ /* 0x000fe4000ff3e0ff */
[----:B------:R-:W-:Y:S02]  /*2f10*/  LEA.HI.X R7, R32, R11, R33, 0x3, P0 ;  /* 0x0000000b20077211 */ /* 0x000fe400000f1c21 */
[----:B---3-5:R-:W-:Y:S02]  /*2f20*/  FSETP.NEU.AND P0, PT, R9, RZ, PT ;  /* 0x000000ff0900720b */ /* 0x028fe40003f0d000 */
[----:B------:R-:W-:Y:S02]  /*2f30*/  IADD3 R6, P3, R6, UR6, RZ ;  /* 0x0000000606067c10 */ /* 0x000fe4000ff7e0ff */
[----:B------:R-:W-:-:S02]  /*2f40*/  IADD3.X R11, R11, UR7, RZ, P1, !PT ;  /* 0x000000070b0b7c10 */ /* 0x000fc40008ffe4ff */
[----:B------:R-:W-:-:S07]  /*2f50*/  IADD3.X R7, R7, UR7, RZ, P3, !PT ;  /* 0x0000000707077c10 */ /* 0x000fce0009ffe4ff */
[----:B------:R-:W-:Y:S05]  /*2f60*/  @!P0 BRA `(.L_x_32) ;  /* 0x00000034005c8947 */ /* 0x000fea0003800000 */
[----:B------:R-:W-:Y:S01]  /*2f70*/  ULDC.64 UR6, c[0x0][0x5b8] ;  /* 0x00016e0000067ab9 */ /* 0x000fe20000000a00 */
[----:B------:R-:W-:Y:S01]  /*2f80*/  ISETP.GE.AND P0, PT, R34, 0x1, PT ;  /* 0x000000012200780c */ /* 0x000fe20003f06270 */
[----:B------:R-:W-:Y:S01]  /*2f90*/  IMAD R32, R30, UR6, RZ ;  /* 0x000000061e207c24 */ /* 0x000fe2000f8e02ff */
[----:B------:R-:W-:Y:S01]  /*2fa0*/  ULDC.64 UR10, c[0x0][0x5a8] ;  /* 0x00016a00000a7ab9 */ /* 0x000fe20000000a00 */
[----:B------:R-:W-:Y:S01]  /*2fb0*/  IMAD.WIDE.U32 R30, R5, UR6, R24 ;  /* 0x00000006051e7c25 */ /* 0x000fe2000f8e0018 */
[----:B------:R-:W-:Y:S01]  /*2fc0*/  ISETP.LT.OR P4, PT, R29, 0x1, !P0 ;  /* 0x000000011d00780c */ /* 0x000fe20004781670 */
[----:B------:R-:W-:Y:S02]  /*2fd0*/  BSSY B1, `(.L_x_33) ;  /* 0x000000c000017945 */ /* 0x000fe40003800000 */
[----:B------:R-:W-:Y:S01]  /*2fe0*/  IMAD R5, R5, UR7, R32 ;  /* 0x0000000705057c24 */ /* 0x000fe2000f8e0220 */
[----:B------:R-:W-:-:S03]  /*2ff0*/  ULDC.64 UR6, c[0x0][0x5b0] ;  /* 0x00016c0000067ab9 */ /* 0x000fc60000000a00 */
[----:B------:R-:W-:Y:S02]  /*3000*/  IMAD.IADD R31, R31, 0x1, R5 ;  /* 0x000000011f1f7824 */ /* 0x000fe400078e0205 */
[----:B------:R-:W-:Y:S02]  /*3010*/  IMAD R5, R27, UR6, RZ ;  /* 0x000000061b057c24 */ /* 0x000fe4000f8e02ff */
[----:B------:R-:W-:-:S04]  /*3020*/  IMAD.WIDE.U32 R24, R35, UR6, R30 ;  /* 0x0000000623187c25 */ /* 0x000fc8000f8e001e */
[----:B------:R-:W-:Y:S01]  /*3030*/  IMAD R5, R35, UR7, R5 ;  /* 0x0000000723057c24 */ /* 0x000fe2000f8e0205 */
[----:B------:R-:W-:-:S04]  /*3040*/  IADD3 R24, P1, R24, UR10, RZ ;  /* 0x0000000a18187c10 */ /* 0x000fc8000ff3e0ff */
[--C-:B------:R-:W-:Y:S02]  /*3050*/  IADD3.X R25, R25, UR11, R5.reuse, P1, !PT ;  /* 0x0000000b19197c10 */ /* 0x100fe40008ffe405 */
[----:B------:R-:W-:Y:S01]  /*3060*/  PRMT R5, RZ, 0x7610, R5 ;  /* 0x00007610ff057816 */ /* 0x000fe20000000005 */
[----:B------:R-:W-:Y:S06]  /*3070*/  @P4 BRA `(.L_x_34) ;  /* 0x0000000000044947 */ /* 0x000fec0003800000 */
[----:B------:R0:W5:Y:S02]  /*3080*/  LDG.E.U8 R5, desc[UR16][R24.64] ;  /* 0x0000001018057981 */ /* 0x000164000c1e1100 */
.L_x_34:
[----:B------:R-:W-:Y:S05]  /*3090*/  BSYNC B1 ;  /* 0x0000000000017941 */ /* 0x000fea0003800000 */
.L_x_33:
[----:B-----5:R-:W-:Y:S01]  /*30a0*/  LOP3.LUT R5, R5, 0xff, RZ, 0xc0, !PT ;  /* 0x000000ff05057812 */ /* 0x020fe200078ec0ff */
[----:B------:R-:W-:Y:S01]  /*30b0*/  BSSY B1, `(.L_x_35) ;  /* 0x000000b000017945 */ /* 0x000fe20003800000 */
[----:B------:R-:W-:Y:S02]  /*30c0*/  ISETP.LT.OR P3, PT, R29, 0x2, !P0 ;  /* 0x000000021d00780c */ /* 0x000fe40004761670 */
[----:B------:R-:W-:-:S05]  /*30d0*/  F2FP.F16.E5M2.UNPACK_B R5, R5 ;  /* 0x00000005ff05723e */ /* 0x000fca00020004ff */
[----:B------:R-:W-:Y:S01]  /*30e0*/  HADD2.F32 R32, -RZ, R5.H0_H0 ;  /* 0x20000005ff207230 */ /* 0x000fe20000004100 */
[----:B------:R-:W-:-:S04]  /*30f0*/  PRMT R5, RZ, 0x7610, R5 ;  /* 0x00007610ff057816 */ /* 0x000fc80000000005 */
[----:B------:R-:W-:-:S04]  /*3100*/  FMUL R32, R32, R9 ;  /* 0x0000000920207220 */ /* 0x000fc80000400000 */
[----:B--2---:R-:W-:-:S05]  /*3110*/  FFMA R32, R141, R8, R32 ;  /* 0x000000088d207223 */ /* 0x004fca0000000020 */
[----:B------:R-:W-:-:S05]  /*3120*/  F2FP.SATFINITE.E5M2.F32.PACK_AB_MERGE_C R33, RZ, R32, RZ ;  /* 0x00000020ff21723e */ /* 0x000fca00048060ff */
[----:B------:R1:W-:Y:S01]  /*3130*/  @!P4 STG.E.U8 desc[UR16][R10.64], R33 ;  /* 0x000000210a00c986 */ /* 0x0003e2000c101110 */
[----:B------:R-:W-:Y:S05]  /*3140*/  @P3 BRA `(.L_x_36) ;  /* 0x0000000000043947 */ /* 0x000fea0003800000 */
[----:B------:R2:W5:Y:S02]  /*3150*/  LDG.E.U8 R5, desc[UR16][R24.64+0x1] ;  /* 0x0000011018057981 */ /* 0x000564000c1e1100 */
.L_x_36:
[----:B------:R-:W-:Y:S05]  /*3160*/  BSYNC B1 ;  /* 0x0000000000017941 */ /* 0x000fea0003800000 */
.L_x_35:
[----:B-----5:R-:W-:Y:S01]  /*3170*/  LOP3.LUT R5, R5, 0xff, RZ, 0xc0, !PT ;  /* 0x000000ff05057812 */ /* 0x020fe200078ec0ff */
[----:B------:R-:W-:Y:S01]  /*3180*/  BSSY B1, `(.L_x_37) ;  /* 0x0000013000017945 */ /* 0x000fe20003800000 */
[----:B-1----:R-:W-:Y:S02]  /*3190*/  IADD3 R33, P1, R35, 0x8, RZ ;  /* 0x0000000823217810 */ /* 0x002fe40007f3e0ff */
[----:B------:R-:W-:-:S03]  /*31a0*/  F2FP.F16.E5M2.UNPACK_B R5, R5 ;  /* 0x00000005ff05723e */ /* 0x000fc600020004ff */
[----:B------:R-:W-:Y:S01]  /*31b0*/  IMAD.X R27, RZ, RZ, R27, P1 ;  /* 0x000000ffff1b7224 */ /* 0x000fe200008e061b */
[----:B------:R-:W-:Y:S01]  /*31c0*/  ISETP.GE.AND P1, PT, R34, 0x9, PT ;  /* 0x000000092200780c */ /* 0x000fe20003f26270 */
[----:B------:R-:W-:Y:S02]  /*31d0*/  HADD2.F32 R26, -RZ, R5.H0_H0 ;  /* 0x20000005ff1a7230 */ /* 0x000fe40000004100 */
[----:B------:R-:W-:Y:S01]  /*31e0*/  IMAD.WIDE.U32 R30, R33, UR6, R30 ;  /* 0x00000006211e7c25 */ /* 0x000fe2000f8e001e */
[----:B------:R-:W-:-:S03]  /*31f0*/  ISETP.LT.OR P5, PT, R29, 0x1, !P1 ;  /* 0x000000011d00780c */ /* 0x000fc60004fa1670 */
[----:B------:R-:W-:Y:S01]  /*3200*/  FMUL R5, R26, R9 ;  /* 0x000000091a057220 */ /* 0x000fe20000400000 */
[----:B------:R-:W-:-:S03]  /*3210*/  IMAD R26, R27, UR6, RZ ;  /* 0x000000061b1a7c24 */ /* 0x000fc6000f8e02ff */
[----:B------:R-:W-:Y:S01]  /*3220*/  FFMA R5, R136, R8, R5 ;  /* 0x0000000888057223 */ /* 0x000fe20000000005 */
[----:B------:R-:W-:Y:S01]  /*3230*/  IMAD R33, R33, UR7, R26 ;  /* 0x0000000721217c24 */ /* 0x000fe2000f8e021a */
[----:B------:R-:W-:-:S03]  /*3240*/  IADD3 R26, P4, R30, UR10, RZ ;  /* 0x0000000a1e1a7c10 */ /* 0x000fc6000ff9e0ff */
[----:B------:R-:W-:Y:S02]  /*3250*/  F2FP.SATFINITE.E5M2.F32.PACK_AB_MERGE_C R35, RZ, R5, RZ ;  /* 0x00000005ff23723e */ /* 0x000fe400048060ff */
[----:B------:R-:W-:Y:S02]  /*3260*/  IADD3.X R27, R31, UR11, R33, P4, !PT ;  /* 0x0000000b1f1b7c10 */ /* 0x000fe4000a7fe421 */
[----:B------:R-:W-:Y:S01]  /*3270*/  PRMT R5, RZ, 0x7610, R5 ;  /* 0x00007610ff057816 */ /* 0x000fe20000000005 */
[----:B------:R1:W-:Y:S01]  /*3280*/  @!P3 STG.E.U8 desc[UR16][R10.64+0x1], R35 ;  /* 0x000001230a00b986 */ /* 0x0003e2000c101110 */
[----:B------:R-:W-:Y:S05]  /*3290*/  @P5 BRA `(.L_x_38) ;  /* 0x0000000000045947 */ /* 0x000fea0003800000 */
[----:B------:R3:W5:Y:S02]  /*32a0*/  LDG.E.U8 R5, desc[UR16][R26.64] ;  /* 0x000000101a057981 */ /* 0x000764000c1e1100 */
.L_x_38:
[----:B------:R-:W-:Y:S05]  /*32b0*/  BSYNC B1 ;  /* 0x0000000000017941 */ /* 0x000fea0003800000 */
.L_x_37:
[----:B-----5:R-:W-:Y:S01]  /*32c0*/  LOP3.LUT R5, R5, 0xff, RZ, 0xc0, !PT ;  /* 0x000000ff05057812 */ /* 0x020fe200078ec0ff */
[----:B------:R-:W-:Y:S01]  /*32d0*/  BSSY B1, `(.L_x_39) ;  /* 0x000000b000017945 */ /* 0x000fe20003800000 */
[----:B------:R-:W-:Y:S02]  /*32e0*/  ISETP.LT.OR P3, PT, R29, 0x2, !P1 ;  /* 0x000000021d00780c */ /* 0x000fe40004f61670 */
[----:B------:R-:W-:-:S05]  /*32f0*/  F2FP.F16.E5M2.UNPACK_B R5, R5 ;  /* 0x00000005ff05723e */ /* 0x000fca00020004ff */
[----:B------:R-:W-:Y:S01]  /*3300*/  HADD2.F32 R30, -RZ, R5.H0_H0 ;  /* 0x20000005ff1e7230 */ /* 0x000fe20000004100 */
[----:B------:R-:W-:-:S04]  /*3310*/  PRMT R5, RZ, 0x7610, R5 ;  /* 0x00007610ff057816 */ /* 0x000fc80000000005 */
[----:B------:R-:W-:-:S04]  /*3320*/  FMUL R30, R30, R9 ;  /* 0x000000091e1e7220 */ /* 0x000fc80000400000 */
[----:B------:R-:W-:-:S05]  /*3330*/  FFMA R30, R139, R8, R30 ;  /* 0x000000088b1e7223 */ /* 0x000fca000000001e */
[----:B------:R-:W-:-:S05]  /*3340*/  F2FP.SATFINITE.E5M2.F32.PACK_AB_MERGE_C R31, RZ, R30, RZ ;  /* 0x0000001eff1f723e */ /* 0x000fca00048060ff */
[----:B------:R4:W-:Y:S01]  /*3350*/  @!P5 STG.E.U8 desc[UR16][R6.64], R31 ;  /* 0x0000001f0600d986 */ /* 0x0009e2000c101110 */
[----:B------:R-:W-:Y:S05]  /*3360*/  @P3 BRA `(.L_x_40) ;  /* 0x0000000000043947 */ /* 0x000fea0003800000 */
[----:B------:R0:W5:Y:S02]  /*3370*/  LDG.E.U8 R5, desc[UR16][R26.64+0x1] ;  /* 0x000001101a057981 */ /* 0x000164000c1e1100 */
.L_x_40:
[----:B------:R-:W-:Y:S05]  /*3380*/  BSYNC B1 ;  /* 0x0000000000017941 */ /* 0x000fea0003800000 */
.L_x_39:
[----:B-----5:R-:W-:Y:S01]  /*3390*/  LOP3.LUT R5, R5, 0xff, RZ, 0xc0, !PT ;  /* 0x000000ff05057812 */ /* 0x020fe200078ec0ff */
[----:B------:R-:W-:Y:S01]  /*33a0*/  BSSY B1, `(.L_x_41) ;  /* 0x000000b000017945 */ /* 0x000fe20003800000 */
[----:B------:R-:W-:Y:S02]  /*33b0*/  ISETP.LT.OR P4, PT, R29, 0x9, !P0 ;  /* 0x000000091d00780c */ /* 0x000fe40004781670 */
[----:B------:R-:W-:-:S05]  /*33c0*/  F2FP.F16.E5M2.UNPACK_B R5, R5 ;  /* 0x00000005ff05723e */ /* 0x000fca00020004ff */
[----:B------:R-:W-:-:S05]  /*33d0*/  HADD2.F32 R30, -RZ, R5.H0_H0 ;  /* 0x20000005ff1e7230 */ /* 0x000fca0000004100 */
[----:B------:R-:W-:-:S04]  /*33e0*/  FMUL R5, R30, R9 ;  /* 0x000000091e057220 */ /* 0x000fc80000400000 */
[----:B------:R-:W-:-:S05]  /*33f0*/  FFMA R5, R134, R8, R5 ;  /* 0x0000000886057223 */ /* 0x000fca0000000005 */
[----:B----4-:R-:W-:Y:S02]  /*3400*/  F2FP.SATFINITE.E5M2.F32.PACK_AB_MERGE_C R31, RZ, R5, RZ ;  /* 0x00000005ff1f723e */ /* 0x010fe400048060ff */
[----:B------:R-:W-:-:S03]  /*3410*/  PRMT R5, RZ, 0x7610, R5 ;  /* 0x00007610ff057816 */ /* 0x000fc60000000005 */
[----:B------:R4:W-:Y:S01]  /*3420*/  @!P3 STG.E.U8 desc[UR16][R6.64+0x1], R31 ;  /* 0x0000011f0600b986 */ /* 0x0009e2000c101110 */
[----:B------:R-:W-:Y:S05]  /*3430*/  @P4 BRA `(.L_x_42) ;  /* 0x0000000000044947 */ /* 0x000fea0003800000 */
[----:B------:R0:W5:Y:S02]  /*3440*/  LDG.E.U8 R5, desc[UR16][R24.64+0x8] ;  /* 0x0000081018057981 */ /* 0x000164000c1e1100 */
.L_x_42:
[----:B------:R-:W-:Y:S05]  /*3450*/  BSYNC B1 ;  /* 0x0000000000017941 */ /* 0x000fea0003800000 */
.L_x_41:
        /* <DEDUP_REMOVED lines=8> */
[----:B----4-:R-:W-:-:S05]  /*34e0*/  F2FP.SATFINITE.E5M2.F32.PACK_AB_MERGE_C R31, RZ, R30, RZ ;  /* 0x0000001eff1f723e */ /* 0x010fca00048060ff */
[----:B------:R4:W-:Y:S01]  /*34f0*/  @!P4 STG.E.U8 desc[UR16][R10.64+0x8], R31 ;  /* 0x0000081f0a00c986 */ /* 0x0009e2000c101110 */
[----:B------:R-:W-:Y:S05]  /*3500*/  @P3 BRA `(.L_x_44) ;  /* 0x0000000000043947 */ /* 0x000fea0003800000 */
[----:B------:R0:W5:Y:S02]  /*3510*/  LDG.E.U8 R5, desc[UR16][R24.64+0x9] ;  /* 0x0000091018057981 */ /* 0x000164000c1e1100 */
.L_x_44:
[----:B------:R-:W-:Y:S05]  /*3520*/  BSYNC B1 ;  /* 0x0000000000017941 */ /* 0x000fea0003800000 */
.L_x_43:
        /* <DEDUP_REMOVED lines=12> */
.L_x_46:
[----:B------:R-:W-:Y:S05]  /*35f0*/  BSYNC B1 ;  /* 0x0000000000017941 */ /* 0x000fea0003800000 */
.L_x_45:
        /* <DEDUP_REMOVED lines=12> */
.L_x_48:
[----:B------:R-:W-:Y:S05]  /*36c0*/  BSYNC B1 ;  /* 0x0000000000017941 */ /* 0x000fea0003800000 */
.L_x_47:
        /* <DEDUP_REMOVED lines=12> */
.L_x_50:
[----:B------:R-:W-:Y:S05]  /*3790*/  BSYNC B1 ;  /* 0x0000000000017941 */ /* 0x000fea0003800000 */
.L_x_49:
        /* <DEDUP_REMOVED lines=12> */
.L_x_52:
[----:B------:R-:W-:Y:S05]  /*3860*/  BSYNC B1 ;  /* 0x0000000000017941 */ /* 0x000fea0003800000 */
.L_x_51:
        /* <DEDUP_REMOVED lines=12> */
.L_x_54:
[----:B------:R-:W-:Y:S05]  /*3930*/  BSYNC B1 ;  /* 0x0000000000017941 */ /* 0x000fea0003800000 */
.L_x_53:
        /* <DEDUP_REMOVED lines=12> */
.L_x_56:
[----:B------:R-:W-:Y:S05]  /*3a00*/  BSYNC B1 ;  /* 0x0000000000017941 */ /* 0x000fea0003800000 */
.L_x_55:
        /* <DEDUP_REMOVED lines=12> */
.L_x_58:
[----:B------:R-:W-:Y:S05]  /*3ad0*/  BSYNC B1 ;  /* 0x0000000000017941 */ /* 0x000fea0003800000 */
.L_x_57:
        /* <DEDUP_REMOVED lines=12> */
.L_x_60:
[----:B------:R-:W-:Y:S05]  /*3ba0*/  BSYNC B1 ;  /* 0x0000000000017941 */ /* 0x000fea0003800000 */
.L_x_59:
        /* <DEDUP_REMOVED lines=12> */
.L_x_62:
[----:B------:R-:W-:Y:S05]  /*3c70*/  BSYNC B1 ;  /* 0x0000000000017941 */ /* 0x000fea0003800000 */
.L_x_61:
        /* <DEDUP_REMOVED lines=12> */
.L_x_64:
[----:B------:R-:W-:Y:S05]  /*3d40*/  BSYNC B1 ;  /* 0x0000000000017941 */ /* 0x000fea0003800000 */
.L_x_63:
        /* <DEDUP_REMOVED lines=12> */
.L_x_66:
[----:B------:R-:W-:Y:S05]  /*3e10*/  BSYNC B1 ;  /* 0x0000000000017941 */ /* 0x000fea0003800000 */
.L_x_65:
        /* <DEDUP_REMOVED lines=12> */
.L_x_68:
[----:B------:R-:W-:Y:S05]  /*3ee0*/  BSYNC B1 ;  /* 0x0000000000017941 */ /* 0x000fea0003800000 */
.L_x_67:
        /* <DEDUP_REMOVED lines=12> */
.L_x_70:
[----:B------:R-:W-:Y:S05]  /*3fb0*/  BSYNC B1 ;  /* 0x0000000000017941 */ /* 0x000fea0003800000 */
.L_x_69:
        /* <DEDUP_REMOVED lines=12> */
.L_x_72:
[----:B------:R-:W-:Y:S05]  /*4080*/  BSYNC B1 ;  /* 0x0000000000017941 */ /* 0x000fea0003800000 */
.L_x_71:
        /* <DEDUP_REMOVED lines=12> */
.L_x_74:
[----:B------:R-:W-:Y:S05]  /*4150*/  BSYNC B1 ;  /* 0x0000000000017941 */ /* 0x000fea0003800000 */
.L_x_73:
        /* <DEDUP_REMOVED lines=12> */
.L_x_76:
[----:B------:R-:W-:Y:S05]  /*4220*/  BSYNC B1 ;  /* 0x0000000000017941 */ /* 0x000fea0003800000 */
.L_x_75:
        /* <DEDUP_REMOVED lines=12> */
.L_x_78:
[----:B------:R-:W-:Y:S05]  /*42f0*/  BSYNC B1 ;  /* 0x0000000000017941 */ /* 0x000fea0003800000 */
.L_x_77:
        /* <DEDUP_REMOVED lines=12> */
.L_x_80:
[----:B------:R-:W-:Y:S05]  /*43c0*/  BSYNC B1 ;  /* 0x0000000000017941 */ /* 0x000fea0003800000 */
.L_x_79:
        /* <DEDUP_REMOVED lines=12> */
.L_x_82:
[----:B------:R-:W-:Y:S05]  /*4490*/  BSYNC B1 ;  /* 0x0000000000017941 */ /* 0x000fea0003800000 */
.L_x_81:
        /* <DEDUP_REMOVED lines=12> */
.L_x_84:
[----:B------:R-:W-:Y:S05]  /*4560*/  BSYNC B1 ;  /* 0x0000000000017941 */ /* 0x000fea0003800000 */
.L_x_83:
        /* <DEDUP_REMOVED lines=12> */
.L_x_86:
[----:B------:R-:W-:Y:S05]  /*4630*/  BSYNC B1 ;  /* 0x0000000000017941 */ /* 0x000fea0003800000 */
.L_x_85:
        /* <DEDUP_REMOVED lines=12> */
.L_x_88:
[----:B------:R-:W-:Y:S05]  /*4700*/  BSYNC B1 ;  /* 0x0000000000017941 */ /* 0x000fea0003800000 */
.L_x_87:
        /* <DEDUP_REMOVED lines=12> */
.L_x_90:
[----:B------:R-:W-:Y:S05]  /*47d0*/  BSYNC B1 ;  /* 0x0000000000017941 */ /* 0x000fea0003800000 */
.L_x_89:
        /* <DEDUP_REMOVED lines=12> */
.L_x_92:
[----:B------:R-:W-:Y:S05]  /*48a0*/  BSYNC B1 ;  /* 0x0000000000017941 */ /* 0x000fea0003800000 */
.L_x_91:
        /* <DEDUP_REMOVED lines=12> */
.L_x_94:
[----:B------:R-:W-:Y:S05]  /*4970*/  BSYNC B1 ;  /* 0x0000000000017941 */ /* 0x000fea0003800000 */
.L_x_93:
        /* <DEDUP_REMOVED lines=12> */
.L_x_96:
[----:B------:R-:W-:Y:S05]  /*4a40*/  BSYNC B1 ;  /* 0x0000000000017941 */ /* 0x000fea0003800000 */
.L_x_95:
        /* <DEDUP_REMOVED lines=12> */
.L_x_98:
[----:B------:R-:W-:Y:S05]  /*4b10*/  BSYNC B1 ;  /* 0x0000000000017941 */ /* 0x000fea0003800000 */
.L_x_97:
        /* <DEDUP_REMOVED lines=12> */
.L_x_100:
[----:B------:R-:W-:Y:S05]  /*4be0*/  BSYNC B1 ;  /* 0x0000000000017941 */ /* 0x000fea0003800000 */
.L_x_99:
        /* <DEDUP_REMOVED lines=12> */
.L_x_102:
[----:B------:R-:W-:Y:S05]  /*4cb0*/  BSYNC B1 ;  /* 0x0000000000017941 */ /* 0x000fea0003800000 */
.L_x_101:
        /* <DEDUP_REMOVED lines=12> */
.L_x_104:
[----:B------:R-:W-:Y:S05]  /*4d80*/  BSYNC B1 ;  /* 0x0000000000017941 */ /* 0x000fea0003800000 */
.L_x_103:
        /* <DEDUP_REMOVED lines=12> */
.L_x_106:
[----:B------:R-:W-:Y:S05]  /*4e50*/  BSYNC B1 ;  /* 0x0000000000017941 */ /* 0x000fea0003800000 */
.L_x_105:
        /* <DEDUP_REMOVED lines=12> */
.L_x_108:
[----:B------:R-:W-:Y:S05]  /*4f20*/  BSYNC B1 ;  /* 0x0000000000017941 */ /* 0x000fea0003800000 */
.L_x_107:
        /* <DEDUP_REMOVED lines=12> */
.L_x_110:
[----:B------:R-:W-:Y:S05]  /*4ff0*/  BSYNC B1 ;  /* 0x0000000000017941 */ /* 0x000fea0003800000 */
.L_x_109:
        /* <DEDUP_REMOVED lines=12> */
.L_x_112:
[----:B------:R-:W-:Y:S05]  /*50c0*/  BSYNC B1 ;  /* 0x0000000000017941 */ /* 0x000fea0003800000 */
.L_x_111:
        /* <DEDUP_REMOVED lines=12> */
.L_x_114:
[----:B------:R-:W-:Y:S05]  /*5190*/  BSYNC B1 ;  /* 0x0000000000017941 */ /* 0x000fea0003800000 */
.L_x_113:
        /* <DEDUP_REMOVED lines=12> */
.L_x_116:
[----:B------:R-:W-:Y:S05]  /*5260*/  BSYNC B1 ;  /* 0x0000000000017941 */ /* 0x000fea0003800000 */
.L_x_115:
        /* <DEDUP_REMOVED lines=12> */
.L_x_118:
[----:B------:R-:W-:Y:S05]  /*5330*/  BSYNC B1 ;  /* 0x0000000000017941 */ /* 0x000fea0003800000 */
.L_x_117:
        /* <DEDUP_REMOVED lines=12> */
.L_x_120:
[----:B------:R-:W-:Y:S05]  /*5400*/  BSYNC B1 ;  /* 0x0000000000017941 */ /* 0x000fea0003800000 */
.L_x_119:
        /* <DEDUP_REMOVED lines=12> */
.L_x_122:
[----:B------:R-:W-:Y:S05]  /*54d0*/  BSYNC B1 ;  /* 0x0000000000017941 */ /* 0x000fea0003800000 */
.L_x_121:
        /* <DEDUP_REMOVED lines=12> */
.L_x_124:
[----:B------:R-:W-:Y:S05]  /*55a0*/  BSYNC B1 ;  /* 0x0000000000017941 */ /* 0x000fea0003800000 */
.L_x_123:
        /* <DEDUP_REMOVED lines=12> */
.L_x_126:
[----:B------:R-:W-:Y:S05]  /*5670*/  BSYNC B1 ;  /* 0x0000000000017941 */ /* 0x000fea0003800000 */
.L_x_125:
        /* <DEDUP_REMOVED lines=12> */
.L_x_128:
[----:B------:R-:W-:Y:S05]  /*5740*/  BSYNC B1 ;  /* 0x0000000000017941 */ /* 0x000fea0003800000 */
.L_x_127:
        /* <DEDUP_REMOVED lines=12> */
.L_x_130:
[----:B------:R-:W-:Y:S05]  /*5810*/  BSYNC B1 ;  /* 0x0000000000017941 */ /* 0x000fea0003800000 */
.L_x_129:
        /* <DEDUP_REMOVED lines=12> */
.L_x_132:
[----:B------:R-:W-:Y:S05]  /*58e0*/  BSYNC B1 ;  /* 0x0000000000017941 */ /* 0x000fea0003800000 */
.L_x_131:
        /* <DEDUP_REMOVED lines=12> */
.L_x_134:
[----:B------:R-:W-:Y:S05]  /*59b0*/  BSYNC B1 ;  /* 0x0000000000017941 */ /* 0x000fea0003800000 */
.L_x_133:
        /* <DEDUP_REMOVED lines=12> */
.L_x_136:
[----:B------:R-:W-:Y:S05]  /*5a80*/  BSYNC B1 ;  /* 0x0000000000017941 */ /* 0x000fea0003800000 */
.L_x_135:
        /* <DEDUP_REMOVED lines=12> */
.L_x_138:
[----:B------:R-:W-:Y:S05]  /*5b50*/  BSYNC B1 ;  /* 0x0000000000017941 */ /* 0x000fea0003800000 */
.L_x_137:
        /* <DEDUP_REMOVED lines=12> */
.L_x_140:
[----:B------:R-:W-:Y:S05]  /*5c20*/  BSYNC B1 ;  /* 0x0000000000017941 */ /* 0x000fea0003800000 */
.L_x_139:
        /* <DEDUP_REMOVED lines=12> */
.L_x_142:
[----:B------:R-:W-:Y:S05]  /*5cf0*/  BSYNC B1 ;  /* 0x0000000000017941 */ /* 0x000fea0003800000 */
.L_x_141:
        /* <DEDUP_REMOVED lines=12> */
.L_x_144:
[----:B------:R-:W-:Y:S05]  /*5dc0*/  BSYNC B1 ;  /* 0x0000000000017941 */ /* 0x000fea0003800000 */
.L_x_143:
[----:B-----5:R-:W-:Y:S01]  /*5dd0*/  LOP3.LUT R5, R5, 0xff, RZ, 0xc0, !PT ;  /* 0x000000ff05057812 */ /* 0x020fe200078ec0ff */
[----:B------:R-:W-:Y:S01]  /*5de0*/  BSSY B1, `(.L_x_145) ;  /* 0x000000b000017945 */ /* 0x000fe20003800000 */
[----:B------:R-:W-:Y:S02]  /*5df0*/  ISETP.LT.OR P4, PT, R29, 0x71, !P0 ;  /* 0x000000711d00780c */ /* 0x000fe40004781670 */
[----:B------:R-:W-:-:S05]  /*5e00*/  F2FP.F16.E5M2.UNPACK_B R5, R5 ;  /* 0x00000005ff05723e */ /* 0x000fca00020004ff */
[----:B------:R-:W-:-:S05]  /*5e10*/  HADD2.F32 R18, -RZ, R5.H0_H0 ;  /* 0x20000005ff127230 */ /* 0x000fca0000004100 */
[----:B------:R-:W-:-:S04]  /*5e20*/  FMUL R5, R18, R9 ;  /* 0x0000000912057220 */ /* 0x000fc80000400000 */
[----:B------:R-:W-:-:S05]  /*5e30*/  FFMA R5, R20, R8, R5 ;  /* 0x0000000814057223 */ /* 0x000fca0000000005 */
[----:B0-----:R-:W-:Y:S02]  /*5e40*/  F2FP.SATFINITE.E5M2.F32.PACK_AB_MERGE_C R23, RZ, R5, RZ ;  /* 0x00000005ff17723e */ /* 0x001fe400048060ff */
[----:B------:R-:W-:-:S03]  /*5e50*/  PRMT R5, RZ, 0x7610, R5 ;  /* 0x00007610ff057816 */ /* 0x000fc60000000005 */
[----:B------:R0:W-:Y:S01]  /*5e60*/  @!P3 STG.E.U8 desc[UR16][R6.64+0x69], R23 ;  /* 0x000069170600b986 */ /* 0x0001e2000c101110 */
[----:B------:R-:W-:Y:S05]  /*5e70*/  @P4 BRA `(.L_x_146) ;  /* 0x0000000000044947 */ /* 0x000fea0003800000 */
[----:B------:R0:W5:Y:S02]  /*5e80*/  LDG.E.U8 R5, desc[UR16][R24.64+0x70] ;  /* 0x0000701018057981 */ /* 0x000164000c1e1100 */
.L_x_146:
[----:B------:R-:W-:Y:S05]  /*5e90*/  BSYNC B1 ;  /* 0x0000000000017941 */ /* 0x000fea0003800000 */
.L_x_145:
        /* <DEDUP_REMOVED lines=12> */
.L_x_148:
[----:B------:R-:W-:Y:S05]  /*5f60*/  BSYNC B1 ;  /* 0x0000000000017941 */ /* 0x000fea0003800000 */
.L_x_147:
        /* <DEDUP_REMOVED lines=12> */
.L_x_150:
[----:B------:R-:W-:Y:S05]  /*6030*/  BSYNC B1 ;  /* 0x0000000000017941 */ /* 0x000fea0003800000 */
.L_x_149:
        /* <DEDUP_REMOVED lines=8> */
[----:B0-----:R-:W-:-:S05]  /*60c0*/  F2FP.SATFINITE.E5M2.F32.PACK_AB_MERGE_C R17, RZ, R18, RZ ;  /* 0x00000012ff11723e */ /* 0x001fca00048060ff */
[----:B------:R0:W-:Y:S01]  /*60d0*/  @!P4 STG.E.U8 desc[UR16][R6.64+0x70], R17 ;  /* 0x000070110600c986 */ /* 0x0001e2000c101110 */
[----:B------:R-:W-:Y:S05]  /*60e0*/  @P3 BRA `(.L_x_152) ;  /* 0x0000000000043947 */ /* 0x000fea0003800000 */
[----:B------:R0:W5:Y:S02]  /*60f0*/  LDG.E.U8 R5, desc[UR16][R26.64+0x71] ;  /* 0x000071101a057981 */ /* 0x000164000c1e1100 */
.L_x_152:
[----:B------:R-:W-:Y:S05]  /*6100*/  BSYNC B1 ;  /* 0x0000000000017941 */ /* 0x000fea0003800000 */
.L_x_151:
        /* <DEDUP_REMOVED lines=12> */
.L_x_154:
[----:B------:R-:W-:Y:S05]  /*61d0*/  BSYNC B1 ;  /* 0x0000000000017941 */ /* 0x000fea0003800000 */
.L_x_153:
        /* <DEDUP_REMOVED lines=12> */
.L_x_156:
[----:B------:R-:W-:Y:S05]  /*62a0*/  BSYNC B1 ;  /* 0x0000000000017941 */ /* 0x000fea0003800000 */
.L_x_155:
        /* <DEDUP_REMOVED lines=12> */
.L_x_158:
[----:B------:R-:W-:Y:S05]  /*6370*/  BSYNC B1 ;  /* 0x0000000000017941 */ /* 0x000fea0003800000 */
.L_x_157:
[----:B-----5:R-:W-:Y:S01]  /*6380*/  LOP3.LUT R5, R5, 0xff, RZ, 0xc0, !PT ;  /* 0x000000ff05057812 */ /* 0x020fe200078ec0ff */
[----:B------:R-:W-:Y:S01]  /*6390*/  BSSY B1, `(.L_x_159) ;  /* 0x000000b000017945 */ /* 0x000fe20003800000 */
[----:B------:R-:W-:Y:S02]  /*63a0*/  ISETP.LT.OR P1, PT, R29, 0x7a, !P1 ;  /* 0x0000007a1d00780c */ /* 0x000fe40004f21670 */
[----:B------:R-:W-:-:S05]  /*63b0*/  F2FP.F16.E5M2.UNPACK_B R5, R5 ;  /* 0x00000005ff05723e */ /* 0x000fca00020004ff */
[----:B01--4-:R-:W-:Y:S01]  /*63c0*/  HADD2.F32 R10, -RZ, R5.H0_H0 ;  /* 0x20000005ff0a7230 */ /* 0x013fe20000004100 */
[----:B------:R-:W-:-:S04]  /*63d0*/  PRMT R5, RZ, 0x7610, R5 ;  /* 0x00007610ff057816 */ /* 0x000fc80000000005 */
[----:B------:R-:W-:-:S04]  /*63e0*/  FMUL R10, R10, R9 ;  /* 0x000000090a0a7220 */ /* 0x000fc80000400000 */
[----:B------:R-:W-:-:S05]  /*63f0*/  FFMA R10, R15, R8, R10 ;  /* 0x000000080f0a7223 */ /* 0x000fca000000000a */
[----:B------:R-:W-:-:S05]  /*6400*/  F2FP.SATFINITE.E5M2.F32.PACK_AB_MERGE_C R11, RZ, R10, RZ ;  /* 0x0000000aff0b723e */ /* 0x000fca00048060ff */
[----:B------:R0:W-:Y:S01]  /*6410*/  @!P3 STG.E.U8 desc[UR16][R6.64+0x78], R11 ;  /* 0x0000780b0600b986 */ /* 0x0001e2000c101110 */
[----:B------:R-:W-:Y:S05]  /*6420*/  @P1 BRA `(.L_x_160) ;  /* 0x0000000000041947 */ /* 0x000fea0003800000 */
[----:B------:R1:W5:Y:S02]  /*6430*/  LDG.E.U8 R5, desc[UR16][R26.64+0x79] ;  /* 0x000079101a057981 */ /* 0x000364000c1e1100 */
.L_x_160:
[----:B------:R-:W-:Y:S05]  /*6440*/  BSYNC B1 ;  /* 0x0000000000017941 */ /* 0x000fea0003800000 */
.L_x_159:
[----:B------:R-:W-:Y:S05]  /*6450*/  @P1 BRA `(.L_x_161) ;  /* 0x0000001000281947 */ /* 0x000fea0003800000 */
[----:B-----5:R-:W-:-:S04]  /*6460*/  LOP3.LUT R5, R5, 0xff, RZ, 0xc0, !PT ;  /* 0x000000ff05057812 */ /* 0x020fc800078ec0ff */
[----:B------:R-:W-:-:S05]  /*6470*/  F2FP.F16.E5M2.UNPACK_B R5, R5 ;  /* 0x00000005ff05723e */ /* 0x000fca00020004ff */
[----:B------:R-:W-:-:S05]  /*6480*/  HADD2.F32 R10, -RZ, R5.H0_H0 ;  /* 0x20000005ff0a7230 */ /* 0x000fca0000004100 */
[----:B------:R-:W-:-:S04]  /*6490*/  FMUL R5, R10, R9 ;  /* 0x000000090a057220 */ /* 0x000fc80000400000 */
[----:B------:R-:W-:-:S05]  /*64a0*/  FFMA R5, R14, R8, R5 ;  /* 0x000000080e057223 */ /* 0x000fca0000000005 */
[----:B------:R-:W-:-:S05]  /*64b0*/  F2FP.SATFINITE.E5M2.F32.PACK_AB_MERGE_C R5, RZ, R5, RZ ;  /* 0x00000005ff05723e */ /* 0x000fca00048060ff */
[----:B------:R4:W-:Y:S01]  /*64c0*/  STG.E.U8 desc[UR16][R6.64+0x79], R5 ;  /* 0x0000790506007986 */ /* 0x0009e2000c101110 */
[----:B------:R-:W-:Y:S05]  /*64d0*/  BRA `(.L_x_161) ;  /* 0x0000001000087947 */ /* 0x000fea0003800000 */
.L_x_32:
[----:B------:R-:W-:Y:S01]  /*64e0*/  ISETP.GE.AND P1, PT, R34, 0x1, PT ;  /* 0x000000012200780c */ /* 0x000fe20003f26270 */
[-C--:B--2---:R-:W-:Y:S01]  /*64f0*/  FMUL R141, R141, R8.reuse ;  /* 0x000000088d8d7220 */ /* 0x084fe20000400000 */
[-C--:B------:R-:W-:Y:S01]  /*6500*/  FMUL R136, R136, R8.reuse ;  /* 0x0000000888887220 */ /* 0x080fe20000400000 */
[----:B------:R-:W-:Y:S01]  /*6510*/  ISETP.GE.AND P0, PT, R34, 0x9, PT ;  /* 0x000000092200780c */ /* 0x000fe20003f06270 */
[-C--:B------:R-:W-:Y:S01]  /*6520*/  FMUL R139, R139, R8.reuse ;  /* 0x000000088b8b7220 */ /* 0x080fe20000400000 */
[C---:B------:R-:W-:Y:S01]  /*6530*/  ISETP.LT.OR P4, PT, R29.reuse, 0x1, !P1 ;  /* 0x000000011d00780c */ /* 0x040fe20004f81670 */
[-C--:B------:R-:W-:Y:S01]  /*6540*/  FMUL R134, R134, R8.reuse ;  /* 0x0000000886867220 */ /* 0x080fe20000400000 */
[----:B------:R-:W-:Y:S01]  /*6550*/  ISETP.LT.OR P5, PT, R29, 0x2, !P1 ;  /* 0x000000021d00780c */ /* 0x000fe20004fa1670 */
[-C--:B------:R-:W-:Y:S01]  /*6560*/  FMUL R137, R137, R8.reuse ;  /* 0x0000000889897220 */ /* 0x080fe20000400000 */
[----:B------:R-:W-:Y:S01]  /*6570*/  F2FP.SATFINITE.E5M2.F32.PACK_AB_MERGE_C R141, RZ, R141, RZ ;  /* 0x0000008dff8d723e */ /* 0x000fe200048060ff */
[----:B------:R-:W-:Y:S01]  /*6580*/  FMUL R132, R132, R8 ;  /* 0x0000000884847220 */ /* 0x000fe20000400000 */
[----:B------:R-:W-:Y:S01]  /*6590*/  F2FP.SATFINITE.E5M2.F32.PACK_AB_MERGE_C R5, RZ, R136, RZ ;  /* 0x00000088ff05723e */ /* 0x000fe200048060ff */
[-C--:B------:R-:W-:Y:S01]  /*65a0*/  FMUL R135, R135, R8.reuse ;  /* 0x0000000887877220 */ /* 0x080fe20000400000 */
[C---:B------:R-:W-:Y:S01]  /*65b0*/  ISETP.LT.OR P3, PT, R29.reuse, 0x1, !P0 ;  /* 0x000000011d00780c */ /* 0x040fe20004761670 */
[-C--:B------:R-:W-:Y:S01]  /*65c0*/  FMUL R130, R130, R8.reuse ;  /* 0x0000000882827220 */ /* 0x080fe20000400000 */
[----:B------:R-:W-:Y:S01]  /*65d0*/  ISETP.LT.OR P6, PT, R29, 0xa, !P1 ;  /* 0x0000000a1d00780c */ /* 0x000fe20004fc1670 */
[-C--:B------:R-:W-:Y:S01]  /*65e0*/  FMUL R133, R133, R8.reuse ;  /* 0x0000000885857220 */ /* 0x080fe20000400000 */
[----:B------:R-:W-:Y:S01]  /*65f0*/  F2FP.SATFINITE.E5M2.F32.PACK_AB_MERGE_C R139, RZ, R139, RZ ;  /* 0x0000008bff8b723e */ /* 0x000fe200048060ff */
[----:B------:R-:W-:Y:S01]  /*6600*/  @!P4 STG.E.U8 desc[UR16][R10.64], R141 ;  /* 0x0000008d0a00c986 */ /* 0x000fe2000c101110 */
[C---:B------:R-:W-:Y:S01]  /*6610*/  ISETP.LT.OR P4, PT, R29.reuse, 0x2, !P0 ;  /* 0x000000021d00780c */ /* 0x040fe20004781670 */
[----:B------:R-:W-:Y:S01]  /*6620*/  FMUL R128, R128, R8 ;  /* 0x0000000880807220 */ /* 0x000fe20000400000 */
[----:B------:R-:W-:Y:S01]  /*6630*/  F2FP.SATFINITE.E5M2.F32.PACK_AB_MERGE_C R25, RZ, R134, RZ ;  /* 0x00000086ff19723e */ /* 0x000fe200048060ff */
[----:B------:R0:W-:Y:S01]  /*6640*/  @!P5 STG.E.U8 desc[UR16][R10.64+0x1], R5 ;  /* 0x000001050a00d986 */ /* 0x0001e2000c101110 */
[----:B------:R-:W-:Y:S01]  /*6650*/  ISETP.LT.OR P5, PT, R29, 0x9, !P1 ;  /* 0x000000091d00780c */ /* 0x000fe20004fa1670 */
[-C--:B------:R-:W-:Y:S01]  /*6660*/  FMUL R131, R131, R8.reuse ;  /* 0x0000000883837220 */ /* 0x080fe20000400000 */
[----:B------:R-:W-:Y:S01]  /*6670*/  F2FP.SATFINITE.E5M2.F32.PACK_AB_MERGE_C R137, RZ, R137, RZ ;  /* 0x00000089ff89723e */ /* 0x000fe200048060ff */
[----:B------:R-:W-:Y:S01]  /*6680*/  @!P3 STG.E.U8 desc[UR16][R6.64], R139 ;  /* 0x0000008b0600b986 */ /* 0x000fe2000c101110 */
[----:B------:R-:W-:Y:S01]  /*6690*/  ISETP.LT.OR P3, PT, R29, 0x9, !P0 ;  /* 0x000000091d00780c */ /* 0x000fe20004761670 */
[-C--:B------:R-:W-:Y:S01]  /*66a0*/  FMUL R126, R126, R8.reuse ;  /* 0x000000087e7e7220 */ /* 0x080fe20000400000 */
[----:B------:R-:W-:Y:S01]  /*66b0*/  F2FP.SATFINITE.E5M2.F32.PACK_AB_MERGE_C R135, RZ, R135, RZ ;  /* 0x00000087ff87723e */ /* 0x000fe200048060ff */
[-C--:B------:R-:W-:Y:S01]  /*66c0*/  FMUL R129, R129, R8.reuse ;  /* 0x0000000881817220 */ /* 0x080fe20000400000 */
[----:B------:R-:W-:Y:S01]  /*66d0*/  F2FP.SATFINITE.E5M2.F32.PACK_AB_MERGE_C R133, RZ, R133, RZ ;  /* 0x00000085ff85723e */ /* 0x000fe200048060ff */
[----:B------:R1:W-:Y:S01]  /*66e0*/  @!P4 STG.E.U8 desc[UR16][R6.64+0x1], R25 ;  /* 0x000001190600c986 */ /* 0x0003e2000c101110 */
[C---:B------:R-:W-:Y:S01]  /*66f0*/  ISETP.LT.OR P4, PT, R29.reuse, 0xa, !P0 ;  /* 0x0000000a1d00780c */ /* 0x040fe20004781670 */
[----:B------:R-:W-:Y:S01]  /*6700*/  FMUL R124, R124, R8 ;  /* 0x000000087c7c7220 */ /* 0x000fe20000400000 */
[----:B0-----:R-:W-:Y:S01]  /*6710*/  F2FP.SATFINITE.E5M2.F32.PACK_AB_MERGE_C R5, RZ, R132, RZ ;  /* 0x00000084ff05723e */ /* 0x001fe200048060ff */
[----:B------:R-:W-:Y:S01]  /*6720*/  @!P5 STG.E.U8 desc[UR16][R10.64+0x8], R137 ;  /* 0x000008890a00d986 */ /* 0x000fe2000c101110 */
[----:B------:R-:W-:Y:S01]  /*6730*/  ISETP.LT.OR P5, PT, R29, 0x11, !P1 ;  /* 0x000000111d00780c */ /* 0x000fe20004fa1670 */
[-C--:B------:R-:W-:Y:S01]  /*6740*/  FMUL R127, R127, R8.reuse ;  /* 0x000000087f7f7220 */ /* 0x080fe20000400000 */
[----:B------:R-:W-:Y:S01]  /*6750*/  F2FP.SATFINITE.E5M2.F32.PACK_AB_MERGE_C R131, RZ, R131, RZ ;  /* 0x00000083ff83723e */ /* 0x000fe200048060ff */
[----:B------:R0:W-:Y:S01]  /*6760*/  @!P6 STG.E.U8 desc[UR16][R10.64+0x9], R5 ;  /* 0x000009050a00e986 */ /* 0x0001e2000c101110 */
[----:B------:R-:W-:Y:S01]  /*6770*/  ISETP.LT.OR P6, PT, R29, 0x12, !P1 ;  /* 0x000000121d00780c */ /* 0x000fe20004fc1670 */
[----:B------:R-:W-:Y:S01]  /*6780*/  FMUL R122, R122, R8 ;  /* 0x000000087a7a7220 */ /* 0x000fe20000400000 */
[----:B------:R-:W-:Y:S01]  /*6790*/  F2FP.SATFINITE.E5M2.F32.PACK_AB_MERGE_C R129, RZ, R129, RZ ;  /* 0x00000081ff81723e */ /* 0x000fe200048060ff */
[----:B------:R-:W-:Y:S01]  /*67a0*/  @!P3 STG.E.U8 desc[UR16][R6.64+0x8], R135 ;  /* 0x000008870600b986 */ /* 0x000fe2000c101110 */
[----:B-1----:R-:W-:Y:S01]  /*67b0*/  F2FP.SATFINITE.E5M2.F32.PACK_AB_MERGE_C R25, RZ, R130, RZ ;  /* 0x00000082ff19723e */ /* 0x002fe200048060ff */
[-C--:B------:R-:W-:Y:S01]  /*67c0*/  FMUL R125, R125, R8.reuse ;  /* 0x000000087d7d7220 */ /* 0x080fe20000400000 */
[C---:B------:R-:W-:Y:S01]  /*67d0*/  ISETP.LT.OR P3, PT, R29.reuse, 0x11, !P0 ;  /* 0x000000111d00780c */ /* 0x040fe20004761670 */
[-C--:B------:R-:W-:Y:S01]  /*67e0*/  FMUL R120, R120, R8.reuse ;  /* 0x0000000878787220 */ /* 0x080fe20000400000 */
[----:B------:R-:W-:Y:S01]  /*67f0*/  F2FP.SATFINITE.E5M2.F32.PACK_AB_MERGE_C R127, RZ, R127, RZ ;  /* 0x0000007fff7f723e */ /* 0x000fe200048060ff */
[----:B------:R1:W-:Y:S01]  /*6800*/  @!P4 STG.E.U8 desc[UR16][R6.64+0x9], R25 ;  /* 0x000009190600c986 */ /* 0x0003e2000c101110 */
[----:B------:R-:W-:Y:S01]  /*6810*/  ISETP.LT.OR P4, PT, R29, 0x12, !P0 ;  /* 0x000000121d00780c */ /* 0x000fe20004781670 */
[----:B------:R-:W-:Y:S01]  /*6820*/  FMUL R123, R123, R8 ;  /* 0x000000087b7b7220 */ /* 0x000fe20000400000 */
[----:B0-----:R-:W-:Y:S01]  /*6830*/  F2FP.SATFINITE.E5M2.F32.PACK_AB_MERGE_C R5, RZ, R128, RZ ;  /* 0x00000080ff05723e */ /* 0x001fe200048060ff */
[----:B------:R-:W-:Y:S01]  /*6840*/  @!P5 STG.E.U8 desc[UR16][R10.64+0x10], R133 ;  /* 0x000010850a00d986 */ /* 0x000fe2000c101110 */
[C---:B------:R-:W-:Y:S01]  /*6850*/  ISETP.LT.OR P5, PT, R29.reuse, 0x19, !P1 ;  /* 0x000000191d00780c */ /* 0x040fe20004fa1670 */
[-C--:B------:R-:W-:Y:S01]  /*6860*/  FMUL R118, R118, R8.reuse ;  /* 0x0000000876767220 */ /* 0x080fe20000400000 */
[----:B------:R-:W-:Y:S01]  /*6870*/  F2FP.SATFINITE.E5M2.F32.PACK_AB_MERGE_C R125, RZ, R125, RZ ;  /* 0x0000007dff7d723e */ /* 0x000fe200048060ff */
[----:B------:R0:W-:Y:S01]  /*6880*/  @!P6 STG.E.U8 desc[UR16][R10.64+0x11], R5 ;  /* 0x000011050a00e986 */ /* 0x0001e2000c101110 */
[----:B------:R-:W-:Y:S01]  /*6890*/  ISETP.LT.OR P6, PT, R29, 0x1a, !P1 ;  /* 0x0000001a1d00780c */ /* 0x000fe20004fc1670 */
[-C--:B------:R-:W-:Y:S01]  /*68a0*/  FMUL R121, R121, R8.reuse ;  /* 0x0000000879797220 */ /* 0x080fe20000400000 */
[----:B------:R-:W-:Y:S01]  /*68b0*/  FMUL R116, R116, R8 ;  /* 0x0000000874747220 */ /* 0x000fe20000400000 */
[----:B-1----:R-:W-:Y:S01]  /*68c0*/  F2FP.SATFINITE.E5M2.F32.PACK_AB_MERGE_C R25, RZ, R126, RZ ;  /* 0x0000007eff19723e */ /* 0x002fe200048060ff */
[----:B------:R-:W-:Y:S01]  /*68d0*/  @!P3 STG.E.U8 desc[UR16][R6.64+0x10], R131 ;  /* 0x000010830600b986 */ /* 0x000fe2000c101110 */
[----:B------:R-:W-:Y:S01]  /*68e0*/  ISETP.LT.OR P3, PT, R29, 0x19, !P0 ;  /* 0x000000191d00780c */ /* 0x000fe20004761670 */
        /* <DEDUP_REMOVED lines=35> */
[----:B------:R-:W-:Y:S01]  /*6b20*/  ISETP.LT.OR P3, PT, R29, 0x29, !P0 ;  /* 0x000000291d00780c */ /* 0x000fe20004761670 */
[-C--:B------:R-:W-:Y:S01]  /*6b30*/  FMUL R109, R109, R8.reuse ;  /* 0x000000086d6d7220 */ /* 0x080fe20000400000 */
[-C--:B------:R-:W-:Y:S01]  /*6b40*/  FMUL R104, R104, R8.reuse ;  /* 0x0000000868687220 */ /* 0x080fe20000400000 */
        /* <DEDUP_REMOVED lines=104> */
[----:B------:R-:W-:-:S02]  /*71d0*/  ISETP.LT.OR P3, PT, R29, 0x59, !P0 ;  /* 0x000000591d00780c */ /* 0x000fc40004761670 */
[----:B------:R-:W-:Y:S01]  /*71e0*/  F2FP.SATFINITE.E5M2.F32.PACK_AB_MERGE_C R19, RZ, R19, RZ ;  /* 0x00000013ff13723e */ /* 0x000fe200048060ff */
[----:B------:R1:W-:Y:S01]  /*71f0*/  @!P4 STG.E.U8 desc[UR16][R6.64+0x51], R25 ;  /* 0x000051190600c986 */ /* 0x0003e2000c101110 */
[C---:B------:R-:W-:Y:S02]  /*7200*/  ISETP.LT.OR P4, PT, R29.reuse, 0x5a, !P0 ;  /* 0x0000005a1d00780c */ /* 0x040fe40004781670 */
[----:B0-----:R-:W-:Y:S01]  /*7210*/  F2FP.SATFINITE.E5M2.F32.PACK_AB_MERGE_C R5, RZ, R92, RZ ;  /* 0x0000005cff05723e */ /* 0x001fe200048060ff */
[----:B------:R-:W-:Y:S01]  /*7220*/  @!P5 STG.E.U8 desc[UR16][R10.64+0x58], R97 ;  /* 0x000058610a00d986 */ /* 0x000fe2000c101110 */
[C---:B------:R-:W-:Y:S02]  /*7230*/  ISETP.LT.OR P5, PT, R29.reuse, 0x61, !P1 ;  /* 0x000000611d00780c */ /* 0x040fe40004fa1670 */
[----:B------:R-:W-:Y:S01]  /*7240*/  F2FP.SATFINITE.E5M2.F32.PACK_AB_MERGE_C R13, RZ, R13, RZ ;  /* 0x0000000dff0d723e */ /* 0x000fe200048060ff */
[----:B------:R0:W-:Y:S01]  /*7250*/  @!P6 STG.E.U8 desc[UR16][R10.64+0x59], R5 ;  /* 0x000059050a00e986 */ /* 0x0001e2000c101110 */
[----:B------:R-:W-:-:S02]  /*7260*/  ISETP.LT.OR P6, PT, R29, 0x62, !P1 ;  /* 0x000000621d00780c */ /* 0x000fc40004fc1670 */
[----:B------:R-:W-:Y:S01]  /*7270*/  F2FP.SATFINITE.E5M2.F32.PACK_AB_MERGE_C R15, RZ, R15, RZ ;  /* 0x0000000fff0f723e */ /* 0x000fe200048060ff */
[----:B------:R-:W-:Y:S01]  /*7280*/  @!P3 STG.E.U8 desc[UR16][R6.64+0x58], R95 ;  /* 0x0000585f0600b986 */ /* 0x000fe2000c101110 */
[----:B-1----:R-:W-:Y:S02]  /*7290*/  F2FP.SATFINITE.E5M2.F32.PACK_AB_MERGE_C R25, RZ, R90, RZ ;  /* 0x0000005aff19723e */ /* 0x002fe400048060ff */
[----:B------:R-:W-:-:S03]  /*72a0*/  ISETP.LT.OR P3, PT, R29, 0x61, !P0 ;  /* 0x000000611d00780c */ /* 0x000fc60004761670 */
[----:B------:R1:W-:Y:S01]  /*72b0*/  @!P4 STG.E.U8 desc[UR16][R6.64+0x59], R25 ;  /* 0x000059190600c986 */ /* 0x0003e2000c101110 */
[C---:B------:R-:W-:Y:S02]  /*72c0*/  ISETP.LT.OR P4, PT, R29.reuse, 0x62, !P0 ;  /* 0x000000621d00780c */ /* 0x040fe40004781670 */
[----:B0-----:R-:W-:Y:S01]  /*72d0*/  F2FP.SATFINITE.E5M2.F32.PACK_AB_MERGE_C R5, RZ, R88, RZ ;  /* 0x00000058ff05723e */ /* 0x001fe200048060ff */
[----:B------:R-:W-:Y:S01]  /*72e0*/  @!P5 STG.E.U8 desc[UR16][R10.64+0x60], R93 ;  /* 0x0000605d0a00d986 */ /* 0x000fe2000c101110 */
[----:B------:R-:W-:-:S03]  /*72f0*/  ISETP.LT.OR P5, PT, R29, 0x69, !P1 ;  /* 0x000000691d00780c */ /* 0x000fc60004fa1670 */
[----:B------:R0:W-:Y:S01]  /*7300*/  @!P6 STG.E.U8 desc[UR16][R10.64+0x61], R5 ;  /* 0x000061050a00e986 */ /* 0x0001e2000c101110 */
[C---:B------:R-:W-:Y:S02]  /*7310*/  ISETP.LT.OR P6, PT, R29.reuse, 0x6a, !P1 ;  /* 0x0000006a1d00780c */ /* 0x040fe40004fc1670 */
[----:B-1----:R-:W-:Y:S01]  /*7320*/  F2FP.SATFINITE.E5M2.F32.PACK_AB_MERGE_C R25, RZ, R22, RZ ;  /* 0x00000016ff19723e */ /* 0x002fe200048060ff */
[----:B------:R-:W-:Y:S01]  /*7330*/  @!P3 STG.E.U8 desc[UR16][R6.64+0x60], R91 ;  /* 0x0000605b0600b986 */ /* 0x000fe2000c101110 */
        /* <DEDUP_REMOVED lines=11> */
[----:B------:R-:W-:Y:S01]  /*73f0*/  @!P4 STG.E.U8 desc[UR16][R6.64+0x69], R25 ;  /* 0x000069190600c986 */ /* 0x000fe2000c101110 */
[C---:B------:R-:W-:Y:S02]  /*7400*/  ISETP.LT.OR P4, PT, R29.reuse, 0x79, !P1 ;  /* 0x000000791d00780c */ /* 0x040fe40004f81670 */
[C---:B------:R-:W-:Y:S01]  /*7410*/  ISETP.LT.OR P1, PT, R29.reuse, 0x7a, !P1 ;  /* 0x0000007a1d00780c */ /* 0x040fe20004f21670 */
[----:B------:R1:W-:Y:S01]  /*7420*/  @!P5 STG.E.U8 desc[UR16][R10.64+0x70], R21 ;  /* 0x000070150a00d986 */ /* 0x0003e2000c101110 */
[C---:B------:R-:W-:Y:S02]  /*7430*/  ISETP.LT.OR P5, PT, R29.reuse, 0x72, !P0 ;  /* 0x000000721d00780c */ /* 0x040fe400047a1670 */
[----:B0-----:R-:W-:Y:S01]  /*7440*/  F2FP.SATFINITE.E5M2.F32.PACK_AB_MERGE_C R5, RZ, R16, RZ ;  /* 0x00000010ff05723e */ /* 0x001fe200048060ff */
[----:B------:R0:W-:Y:S01]  /*7450*/  @!P6 STG.E.U8 desc[UR16][R10.64+0x71], R17 ;  /* 0x000071110a00e986 */ /* 0x0001e2000c101110 */
[C---:B------:R-:W-:Y:S02]  /*7460*/  ISETP.LT.OR P6, PT, R29.reuse, 0x79, !P0 ;  /* 0x000000791d00780c */ /* 0x040fe400047c1670 */
[----:B------:R-:W-:Y:S01]  /*7470*/  ISETP.LT.OR P0, PT, R29, 0x7a, !P0 ;  /* 0x0000007a1d00780c */ /* 0x000fe20004701670 */
[----:B------:R2:W-:Y:S01]  /*7480*/  @!P3 STG.E.U8 desc[UR16][R6.64+0x70], R19 ;  /* 0x000070130600b986 */ /* 0x0005e2000c101110 */
[----:B-1----:R-:W-:-:S05]  /*7490*/  F2FP.SATFINITE.E5M2.F32.PACK_AB_MERGE_C R21, RZ, R14, RZ ;  /* 0x0000000eff15723e */ /* 0x002fca00048060ff */
[----:B------:R2:W-:Y:S01]  /*74a0*/  @!P5 STG.E.U8 desc[UR16][R6.64+0x71], R5 ;  /* 0x000071050600d986 */ /* 0x0005e2000c101110 */
[----:B0-----:R-:W-:-:S03]  /*74b0*/  F2FP.SATFINITE.E5M2.F32.PACK_AB_MERGE_C R17, RZ, R12, RZ ;  /* 0x0000000cff11723e */ /* 0x001fc600048060ff */
[----:B------:R2:W-:Y:S04]  /*74c0*/  @!P4 STG.E.U8 desc[UR16][R10.64+0x78], R13 ;  /* 0x0000780d0a00c986 */ /* 0x0005e8000c101110 */
[----:B------:R2:W-:Y:S04]  /*74d0*/  @!P1 STG.E.U8 desc[UR16][R10.64+0x79], R17 ;  /* 0x000079110a009986 */ /* 0x0005e8000c101110 */
[----:B------:R2:W-:Y:S04]  /*74e0*/  @!P6 STG.E.U8 desc[UR16][R6.64+0x78], R15 ;  /* 0x0000780f0600e986 */ /* 0x0005e8000c101110 */
[----:B------:R2:W-:Y:S02]  /*74f0*/  @!P0 STG.E.U8 desc[UR16][R6.64+0x79], R21 ;  /* 0x0000791506008986 */ /* 0x0005e4000c101110 */
.L_x_161:
[----:B------:R-:W-:Y:S05]  /*7500*/  BSYNC B0 ;  /* 0x0000000000007941 */ /* 0x000fea0003800000 */
.L_x_31:
[----:B------:R-:W-:Y:S01]  /*7510*/  ULDC UR6, c[0x0][0xc] ;  /* 0x0000030000067ab9 */ /* 0x000fe20000000800 */
[----:B------:R-:W-:Y:S01]  /*7520*/  ULDC UR7, c[0x0][0x10] ;  /* 0x0000040000077ab9 */ /* 0x000fe20000000800 */
[----:B--2-45:R-:W2:Y:S01]  /*7530*/  LDC R5, c[0x0][0x14] ;  /* 0x00000500ff057b82 */ /* 0x034ea20000000800 */
[----:B------:R-:W-:Y:S01]  /*7540*/  UIMAD.WIDE.U32 UR6, UR6, UR7, URZ ;  /* 0x00000007060672a5 */ /* 0x000fe2000f8e003f */
[----:B0-----:R-:W-:Y:S01]  /*7550*/  PRMT R7, RZ, 0x7610, R7 ;  /* 0x00007610ff077816 */ /* 0x001fe20000000007 */
[----:B------:R-:W-:-:S04]  /*7560*/  IMAD.MOV.U32 R6, RZ, RZ, -0x1 ;  /* 0xffffffffff067424 */ /* 0x000fc800078e00ff */
[----:B--2---:R-:W-:-:S04]  /*7570*/  IMAD.WIDE.U32 R2, R5, UR6, R2 ;  /* 0x0000000605027c25 */ /* 0x004fc8000f8e0002 */
[----:B------:R-:W-:Y:S01]  /*7580*/  IMAD R5, R5, UR7, RZ ;  /* 0x0000000705057c24 */ /* 0x000fe2000f8e02ff */
[----:B------:R-:W-:Y:S02]  /*7590*/  ULDC.64 UR6, c[0x0][0x650] ;  /* 0x0001940000067ab9 */ /* 0x000fe40000000a00 */
[----:B------:R-:W-:Y:S01]  /*75a0*/  ISETP.GE.U32.AND P0, PT, R2, UR6, PT ;  /* 0x0000000602007c0c */ /* 0x000fe2000bf06070 */
[----:B------:R-:W-:Y:S02]  /*75b0*/  IMAD.IADD R3, R3, 0x1, R5 ;  /* 0x0000000103037824 */ /* 0x000fe400078e0205 */
[----:B------:R-:W-:-:S03]  /*75c0*/  IMAD.MOV.U32 R5, RZ, RZ, -0x1 ;  /* 0xffffffffff057424 */ /* 0x000fc600078e00ff */
[----:B------:R-:W-:-:S13]  /*75d0*/  ISETP.GE.U32.AND.EX P0, PT, R3, UR7, PT, P0 ;  /* 0x0000000703007c0c */ /* 0x000fda000bf06100 */
[----:B------:R-:W-:Y:S05]  /*75e0*/  @P0 BRA `(.L_x_162) ;  /* 0x0000000400600947 */ /* 0x000fea0003800000 */
[----:B------:R-:W0:Y:S01]  /*75f0*/  S2R R20, SR_CTAID.X ;  /* 0x0000000000147919 */ /* 0x000e220000002500 */
[----:B------:R-:W2:Y:S01]  /*7600*/  LDC.64 R14, c[0x0][0x628] ;  /* 0x00018a00ff0e7b82 */ /* 0x000ea20000000a00 */
[----:B------:R-:W-:Y:S01]  /*7610*/  ULDC UR6, c[0x0][0x150] ;  /* 0x0000540000067ab9 */ /* 0x000fe20000000800 */
[----:B------:R-:W-:Y:S01]  /*7620*/  IMAD.MOV.U32 R12, RZ, RZ, R2 ;  /* 0x000000ffff0c7224 */ /* 0x000fe200078e0002 */
[----:B------:R-:W4:Y:S01]  /*7630*/  S2R R22, SR_CTAID.Y ;  /* 0x0000000000167919 */ /* 0x000f220000002600 */
[----:B------:R-:W-:-:S04]  /*7640*/  IMAD.MOV.U32 R13, RZ, RZ, R3 ;  /* 0x000000ffff0d7224 */ /* 0x000fc800078e0003 */
[----:B------:R-:W1:Y:S08]  /*7650*/  LDC R23, c[0x0][0x144] ;  /* 0x00005100ff177b82 */ /* 0x000e700000000800 */
[----:B------:R-:W1:Y:S08]  /*7660*/  LDC R16, c[0x0][0x630] ;  /* 0x00018c00ff107b82 */ /* 0x000e700000000800 */
[----:B------:R-:W1:Y:S01]  /*7670*/  LDC.64 R18, c[0x0][0x620] ;  /* 0x00018800ff127b82 */ /* 0x000e620000000a00 */
[----:B--2---:R-:W-:-:S04]  /*7680*/  ISETP.NE.U32.AND P0, PT, R14, RZ, PT ;  /* 0x000000ff0e00720c */ /* 0x004fc80003f05070 */
[----:B------:R-:W-:Y:S02]  /*7690*/  ISETP.NE.AND.EX P0, PT, R15, RZ, PT, P0 ;  /* 0x000000ff0f00720c */ /* 0x000fe40003f05300 */
[----:B0-----:R-:W-:-:S05]  /*76a0*/  I2FP.F32.U32 R5, R20 ;  /* 0x0000001400057245 */ /* 0x001fca0000201000 */
[----:B------:R-:W-:-:S04]  /*76b0*/  FMUL R5, R5, UR6 ;  /* 0x0000000605057c20 */ /* 0x000fc80008400000 */
[----:B------:R0:W2:Y:S02]  /*76c0*/  F2I.U32.TRUNC.NTZ R21, R5 ;  /* 0x0000000500157305 */ /* 0x0000a4000020f000 */
[----:B----4-:R-:W-:Y:S05]  /*76d0*/  @!P0 BRA `(.L_x_163) ;  /* 0x0000000000288947 */ /* 0x010fea0003800000 */
[----:B0-----:R-:W0:Y:S02]  /*76e0*/  LDC R5, c[0x0][0x634] ;  /* 0x00018d00ff057b82 */ /* 0x001e240000000800 */
        /* <DEDUP_REMOVED lines=9> */
.L_x_163:
[-CC-:B-1----:R-:W-:Y:S01]  /*7780*/  SHF.R.U64 R17, R12, R16.reuse, R13.reuse ;  /* 0x000000100c117219 */ /* 0x182fe2000000120d */
[----:B------:R-:W1:Y:S01]  /*7790*/  LDC.64 R28, c[0x0][0x640] ;  /* 0x00019000ff1c7b82 */ /* 0x000e620000000a00 */
[----:B0-----:R-:W-:Y:S01]  /*77a0*/  SHF.R.U32.HI R5, RZ, R16, R13 ;  /* 0x00000010ff057219 */ /* 0x001fe2000001160d */
[----:B--2---:R-:W-:Y:S01]  /*77b0*/  IMAD.MOV R21, RZ, RZ, -R21 ;  /* 0x000000ffff157224 */ /* 0x004fe200078e0a15 */
[----:B------:R-:W-:Y:S01]  /*77c0*/  IADD3 R11, P0, RZ, -R17, RZ ;  /* 0x80000011ff0b7210 */ /* 0x000fe20007f1e0ff */
[----:B------:R-:W-:Y:S02]  /*77d0*/  ULDC UR6, c[0x0][0x154] ;  /* 0x0000550000067ab9 */ /* 0x000fe40000000800 */
[----:B------:R-:W-:Y:S02]  /*77e0*/  IMAD R23, R23, R21, R20 ;  /* 0x0000001517177224 */ /* 0x000fe400078e0214 */
[----:B------:R-:W0:Y:S01]  /*77f0*/  LDC R12, c[0x0][0x618] ;  /* 0x00018600ff0c7b82 */ /* 0x000e220000000800 */
[----:B------:R-:W-:-:S02]  /*7800*/  IMAD.X R5, RZ, RZ, ~R5, P0 ;  /* 0x000000ffff057224 */ /* 0x000fc400000e0e05 */
[----:B------:R-:W-:-:S04]  /*7810*/  IMAD.WIDE.U32 R6, R11, R18, R2 ;  /* 0x000000120b067225 */ /* 0x000fc800078e0002 */
[----:B------:R-:W-:Y:S01]  /*7820*/  IMAD R10, R5, R18, RZ ;  /* 0x00000012050a7224 */ /* 0x000fe200078e02ff */
[----:B------:R-:W2:Y:S03]  /*7830*/  LDC R24, c[0x0][0x608] ;  /* 0x00018200ff187b82 */ /* 0x000ea60000000800 */
[----:B------:R-:W-:Y:S02]  /*7840*/  IMAD R5, R11, R19, R10 ;  /* 0x000000130b057224 */ /* 0x000fe400078e020a */
[----:B------:R-:W-:Y:S02]  /*7850*/  IMAD.MOV.U32 R11, RZ, RZ, 0x1 ;  /* 0x00000001ff0b7424 */ /* 0x000fe400078e00ff */
[----:B------:R-:W-:Y:S01]  /*7860*/  IMAD.IADD R5, R7, 0x1, R5 ;  /* 0x0000000107057824 */ /* 0x000fe200078e0205 */
[----:B---3--:R-:W3:Y:S01]  /*7870*/  LDC R26, c[0x0][0x658] ;  /* 0x00019600ff1a7b82 */ /* 0x008ee20000000800 */
[----:B------:R-:W-:-:S02]  /*7880*/  I2FP.F32.U32 R7, R22 ;  /* 0x0000001600077245 */ /* 0x000fc40000201000 */
[----:B-1----:R-:W-:-:S03]  /*7890*/  ISETP.NE.U32.AND P0, PT, R28, RZ, PT ;  /* 0x000000ff1c00720c */ /* 0x002fc60003f05070 */
[----:B------:R-:W-:Y:S01]  /*78a0*/  FMUL R10, R7, UR6 ;  /* 0x00000006070a7c20 */ /* 0x000fe20008400000 */
[----:B------:R-:W-:Y:S01]  /*78b0*/  ISETP.NE.AND.EX P0, PT, R29, RZ, PT, P0 ;  /* 0x000000ff1d00720c */ /* 0x000fe20003f05300 */
[----:B------:R-:W1:Y:S01]  /*78c0*/  LDC R21, c[0x0][0x148] ;  /* 0x00005200ff157b82 */ /* 0x000e620000000800 */
[-CC-:B0-----:R-:W-:Y:S01]  /*78d0*/  SHF.R.U64 R16, R6, R12.reuse, R5.reuse ;  /* 0x0000000c06107219 */ /* 0x181fe20000001205 */
[----:B------:R0:W4:Y:S01]  /*78e0*/  F2I.U32.TRUNC.NTZ R18, R10 ;  /* 0x0000000a00127305 */ /* 0x000122000020f000 */
[----:B------:R-:W-:Y:S01]  /*78f0*/  SHF.R.U32.HI R5, RZ, R12, R5 ;  /* 0x0000000cff057219 */ /* 0x000fe20000011605 */
[----:B------:R-:W-:-:S04]  /*7900*/  IMAD.MOV.U32 R7, RZ, RZ, -0x1 ;  /* 0xffffffffff077424 */ /* 0x000fc800078e00ff */
[----:B------:R-:W0:Y:S01]  /*7910*/  LDC R20, c[0x0][0x600] ;  /* 0x00018000ff147b82 */ /* 0x000e220000000800 */
[-CC-:B--2---:R-:W-:Y:S02]  /*7920*/  SHF.R.U64 R14, R16, R24.reuse, R5.reuse ;  /* 0x00000018100e7219 */ /* 0x184fe40000001205 */
[----:B------:R-:W-:-:S05]  /*7930*/  SHF.R.U32.HI R5, RZ, R24, R5 ;  /* 0x00000018ff057219 */ /* 0x000fca0000011605 */
[----:B------:R-:W2:Y:S01]  /*7940*/  LDC R27, c[0x0][0x648] ;  /* 0x00019200ff1b7b82 */ /* 0x000ea20000000800 */
[-C--:B---3--:R-:W-:Y:S02]  /*7950*/  SHF.L.U32 R6, R7, R26.reuse, RZ ;  /* 0x0000001a07067219 */ /* 0x088fe400000006ff */
[-CC-:B------:R-:W-:Y:S02]  /*7960*/  SHF.R.U64 R19, R14, R26.reuse, R5.reuse ;  /* 0x0000001a0e137219 */ /* 0x180fe40000001205 */
[----:B------:R-:W-:Y:S02]  /*7970*/  SHF.R.U32.HI R7, RZ, R26, R5 ;  /* 0x0000001aff077219 */ /* 0x000fe40000011605 */
[----:B------:R-:W-:Y:S01]  /*7980*/  LOP3.LUT R25, RZ, R6, RZ, 0x33, !PT ;  /* 0x00000006ff197212 */ /* 0x000fe200078e33ff */
[----:B------:R-:W3:Y:S01]  /*7990*/  LDC R30, c[0x0][0x638] ;  /* 0x00018e00ff1e7b82 */ /* 0x000ee20000000800 */
[----:B------:R-:W-:Y:S01]  /*79a0*/  SHF.L.U32 R26, R11, R26, RZ ;  /* 0x0000001a0b1a7219 */ /* 0x000fe200000006ff */
[----:B------:R-:W-:-:S06]  /*79b0*/  IMAD.MOV.U32 R6, RZ, RZ, R19 ;  /* 0x000000ffff067224 */ /* 0x000fcc00078e0013 */
[----:B------:R-:W0:Y:S01]  /*79c0*/  LDC R31, c[0x0][0x610] ;  /* 0x00018400ff1f7b82 */ /* 0x000e220000000800 */
[----:B----4-:R-:W-:Y:S05]  /*79d0*/  @!P0 BRA `(.L_x_164) ;  /* 0x0000000000288947 */ /* 0x010fea0003800000 */
[----:B------:R-:W4:Y:S02]  /*79e0*/  LDC R6, c[0x0][0x64c] ;  /* 0x00019300ff067b82 */ /* 0x000f240000000800 */
[----:B----4-:R-:W-:-:S05]  /*79f0*/  IADD3 R5, P0, R19, R6, RZ ;  /* 0x0000000613057210 */ /* 0x010fca0007f1e0ff */
[----:B------:R-:W-:-:S04]  /*7a00*/  IMAD.X R15, RZ, RZ, R7, P0 ;  /* 0x000000ffff0f7224 */ /* 0x000fc800000e0607 */
[----:B------:R-:W-:-:S04]  /*7a10*/  IMAD.WIDE.U32 R6, R15, R28, RZ ;  /* 0x0000001c0f067225 */ /* 0x000fc800078e00ff */
[----:B0-----:R-:W-:-:S04]  /*7a20*/  IMAD.WIDE.U32 R10, P0, R5, R29, R6 ;  /* 0x0000001d050a7225 */ /* 0x001fc80007800006 */
[----:B------:R-:W-:-:S04]  /*7a30*/  IMAD.WIDE.U32 R6, R5, R28, RZ ;  /* 0x0000001c05067225 */ /* 0x000fc800078e00ff */
[----:B------:R-:W-:Y:S01]  /*7a40*/  IMAD.X R13, RZ, RZ, RZ, P0 ;  /* 0x000000ffff0d7224 */ /* 0x000fe200000e06ff */
[----:B------:R-:W-:Y:S01]  /*7a50*/  IADD3 RZ, P0, R7, R10, RZ ;  /* 0x0000000a07ff7210 */ /* 0x000fe20007f1e0ff */
[----:B------:R-:W-:-:S04]  /*7a60*/  IMAD.MOV.U32 R12, RZ, RZ, R11 ;  /* 0x000000ffff0c7224 */ /* 0x000fc800078e000b */
[----:B------:R-:W-:-:S08]  /*7a70*/  IMAD.WIDE.U32.X R6, R15, R29, R12, P0 ;  /* 0x0000001d0f067225 */ /* 0x000fd000000e040c */
.L_x_164:
[----:B--2---:R-:W-:Y:S01]  /*7a80*/  SHF.R.U64 R5, R6, R27, R7 ;  /* 0x0000001b06057219 */ /* 0x004fe20000001207 */
[----:B0-----:R-:W-:Y:S01]  /*7a90*/  VIADD R7, R20, 0xffffffff ;  /* 0xffffffff14077836 */ /* 0x001fe20000000000 */
[----:B------:R-:W-:Y:S01]  /*7aa0*/  LOP3.LUT R28, R14, R25, RZ, 0xc0, !PT ;  /* 0x000000190e1c7212 */ /* 0x000fe200078ec0ff */
[----:B------:R-:W-:Y:S02]  /*7ab0*/  IMAD.MOV R18, RZ, RZ, -R18 ;  /* 0x000000ffff127224 */ /* 0x000fe400078e0a12 */
[----:B------:R-:W-:Y:S01]  /*7ac0*/  IMAD.MOV R6, RZ, RZ, -R5 ;  /* 0x000000ffff067224 */ /* 0x000fe200078e0a05 */
[----:B------:R-:W-:Y:S01]  /*7ad0*/  LOP3.LUT R16, R16, R7, RZ, 0xc0, !PT ;  /* 0x0000000710107212 */ /* 0x000fe200078ec0ff */
[----:B------:R-:W-:Y:S02]  /*7ae0*/  IMAD R28, R26, R5, R28 ;  /* 0x000000051a1c7224 */ /* 0x000fe400078e021c */
[----:B-1----:R-:W-:Y:S02]  /*7af0*/  @P2 IMAD R23, R21, R18, R22 ;  /* 0x0000001215172224 */ /* 0x002fe400078e0216 */
[----:B---3--:R-:W-:-:S02]  /*7b00*/  IMAD R5, R6, R30, R19 ;  /* 0x0000001e06057224 */ /* 0x008fc400078e0213 */
[----:B------:R-:W-:Y:S02]  /*7b10*/  IMAD R28, R28, R31, R23 ;  /* 0x0000001f1c1c7224 */ /* 0x000fe400078e0217 */
[----:B------:R-:W-:Y:S02]  /*7b20*/  IMAD R5, R5, R20, R16 ;  /* 0x0000001405057224 */ /* 0x000fe400078e0210 */
[----:B------:R-:W-:-:S03]  /*7b30*/  IMAD.MOV.U32 R7, RZ, RZ, 0x1 ;  /* 0x00000001ff077424 */ /* 0x000fc600078e00ff */
[----:B------:R-:W-:Y:S02]  /*7b40*/  SEL R6, R5, R28, !P2 ;  /* 0x0000001c05067207 */ /* 0x000fe40005000000 */
[----:B------:R-:W-:Y:S01]  /*7b50*/  SEL R28, R28, R5, !P2 ;  /* 0x000000051c1c7207 */ /* 0x000fe20005000000 */
[----:B------:R-:W-:-:S07]  /*7b60*/  IMAD.MOV.U32 R5, RZ, RZ, R17 ;  /* 0x000000ffff057224 */ /* 0x000fce00078e0011 */
.L_x_162:
[----:B------:R-:W-:Y:S01]  /*7b70*/  UIADD3 UR5, UR9, UR5, URZ ;  /* 0x0000000509057290 */ /* 0x000fe2000fffe03f */
[----:B------:R-:W-:Y:S01]  /*7b80*/  LOP3.LUT P0, RZ, R7, 0xff, RZ, 0xc0, !PT ;  /* 0x000000ff07ff7812 */ /* 0x000fe2000780c0ff */
[----:B------:R-:W-:Y:S02]  /*7b90*/  IMAD.MOV.U32 R7, RZ, RZ, R28 ;  /* 0x000000ffff077224 */ /* 0x000fe400078e001c */
[----:B------:R-:W-:Y:S02]  /*7ba0*/  USHF.R.U32.HI UR6, URZ, 0x1, UR5 ;  /* 0x000000013f067899 */ /* 0x000fe40008011605 */
[----:B------:R-:W-:Y:S02]  /*7bb0*/  UISETP.GT.U32.AND UP1, UPT, UR5, 0x1, UPT ;  /* 0x000000010500788c */ /* 0x000fe4000bf24070 */
[----:B------:R-:W-:Y:S02]  /*7bc0*/  ULOP3.LUT UR6, UR6, 0x1, URZ, 0xc0, !UPT ;  /* 0x0000000106067892 */ /* 0x000fe4000f8ec03f */
[----:B------:R-:W-:-:S02]  /*7bd0*/  UISETP.LT.U32.AND UP1, UPT, UR9, 0x2, UP1 ;  /* 0x000000020900788c */ /* 0x000fc40008f21070 */
[----:B------:R-:W-:Y:S02]  /*7be0*/  UISETP.NE.U32.AND UP0, UPT, UR6, 0x1, UPT ;  /* 0x000000010600788c */ /* 0x000fe4000bf05070 */
[----:B------:R-:W-:Y:S02]  /*7bf0*/  USEL UR7, URZ, 0x1, !UP1 ;  /* 0x000000013f077887 */ /* 0x000fe4000c800000 */
[----:B------:R-:W-:Y:S02]  /*7c00*/  UISETP.GT.U32.AND UP0, UPT, UR9, 0x1, !UP0 ;  /* 0x000000010900788c */ /* 0x000fe4000c704070 */
[----:B------:R-:W-:Y:S02]  /*7c10*/  ULOP3.LUT UR5, UR5, 0x1, URZ, 0xc0, !UPT ;  /* 0x0000000105057892 */ /* 0x000fe4000f8ec03f */
[----:B------:R-:W-:-:S04]  /*7c20*/  USEL UR6, URZ, 0x1, !UP0 ;  /* 0x000000013f067887 */ /* 0x000fc8000c000000 */
[----:B------:R-:W-:Y:S01]  /*7c30*/  ULOP3.LUT UR4, UR6, UR4, UR7, 0x96, !UPT ;  /* 0x0000000406047292 */ /* 0x000fe2000f8e9607 */
[----:B------:R-:W-:Y:S11]  /*7c40*/  @P0 BRA `(.L_x_165) ;  /* 0xffffff9000a40947 */ /* 0x000ff6000383ffff */
[----:B------:R-:W-:Y:S05]  /*7c50*/  EXIT ;  /* 0x000000000000794d */ /* 0x000fea0003800000 */
.L_x_3:
[----:B0-----:R-:W-:Y:S01]  /*7c60*/  ULDC.64 UR4, c[0x0][0x650] ;  /* 0x0001940000047ab9 */ /* 0x001fe20000000a00 */
        /* <DEDUP_REMOVED lines=25> */
.L_x_167:
[--C-:B------:R-:W-:Y:S01]  /*7e00*/  SHF.R.U64 R16, R14, R18, R15.reuse ;  /* 0x000000120e107219 */ /* 0x100fe2000000120f */
[----:B------:R-:W0:Y:S01]  /*7e10*/  LDC R22, c[0x0][0x618] ;  /* 0x00018600ff167b82 */ /* 0x000e220000000800 */
[----:B------:R-:W-:Y:S01]  /*7e20*/  I2FP.F32.U32 R7, R8 ;  /* 0x0000000800077245 */ /* 0x000fe20000201000 */
[----:B------:R-:W-:Y:S01]  /*7e30*/  ULDC UR4, c[0x0][0x150] ;  /* 0x0000540000047ab9 */ /* 0x000fe20000000800 */
[----:B------:R-:W-:Y:S02]  /*7e40*/  SHF.R.U32.HI R6, RZ, R18, R15 ;  /* 0x00000012ff067219 */ /* 0x000fe4000001160f */
[----:B------:R-:W-:Y:S01]  /*7e50*/  IADD3 R9, P0, RZ, -R16, RZ ;  /* 0x80000010ff097210 */ /* 0x000fe20007f1e0ff */
[----:B------:R-:W-:Y:S01]  /*7e60*/  FMUL R13, R7, UR4 ;  /* 0x00000004070d7c20 */ /* 0x000fe20008400000 */
[----:B------:R-:W-:Y:S01]  /*7e70*/  ULDC UR4, c[0x0][0x154] ;  /* 0x0000550000047ab9 */ /* 0x000fe20000000800 */
[----:B------:R-:W1:Y:S02]  /*7e80*/  LDC.64 R24, c[0x0][0x640] ;  /* 0x00019000ff187b82 */ /* 0x000e640000000a00 */
[----:B------:R-:W-:-:S02]  /*7e90*/  IMAD.X R11, RZ, RZ, ~R6, P0 ;  /* 0x000000ffff0b7224 */ /* 0x000fc400000e0e06 */
[----:B------:R-:W2:Y:S01]  /*7ea0*/  F2I.U32.TRUNC.NTZ R13, R13 ;  /* 0x0000000d000d7305 */ /* 0x000ea2000020f000 */
[----:B------:R-:W-:-:S03]  /*7eb0*/  IMAD.WIDE.U32 R6, R9, R20, R2 ;  /* 0x0000001409067225 */ /* 0x000fc600078e0002 */
[----:B------:R-:W3:Y:S01]  /*7ec0*/  LDC R15, c[0x0][0x144] ;  /* 0x00005100ff0f7b82 */ /* 0x000ee20000000800 */
[----:B------:R-:W-:-:S04]  /*7ed0*/  IMAD R12, R11, R20, RZ ;  /* 0x000000140b0c7224 */ /* 0x000fc800078e02ff */
[----:B------:R-:W-:Y:S02]  /*7ee0*/  IMAD R9, R9, R21, R12 ;  /* 0x0000001509097224 */ /* 0x000fe400078e020c */
[----:B------:R-:W-:Y:S01]  /*7ef0*/  IMAD.MOV.U32 R12, RZ, RZ, -0x1 ;  /* 0xffffffffff0c7424 */ /* 0x000fe200078e00ff */
[----:B------:R-:W4:Y:S01]  /*7f00*/  LDC R18, c[0x0][0x608] ;  /* 0x00018200ff127b82 */ /* 0x000f220000000800 */
[----:B------:R-:W-:Y:S01]  /*7f10*/  IMAD.IADD R7, R7, 0x1, R9 ;  /* 0x0000000107077824 */ /* 0x000fe200078e0209 */
[----:B------:R-:W-:-:S04]  /*7f20*/  I2FP.F32.U32 R9, R10 ;  /* 0x0000000a00097245 */ /* 0x000fc80000201000 */
[-C--:B0-----:R-:W-:Y:S01]  /*7f30*/  SHF.R.U64 R14, R6, R22.reuse, R7 ;  /* 0x00000016060e7219 */ /* 0x081fe20000001207 */
[----:B--2---:R-:W-:Y:S01]  /*7f40*/  IMAD.MOV R6, RZ, RZ, -R13 ;  /* 0x000000ffff067224 */ /* 0x004fe200078e0a0d */
[----:B------:R-:W0:Y:S01]  /*7f50*/  LDC R11, c[0x0][0x658] ;  /* 0x00019600ff0b7b82 */ /* 0x000e220000000800 */
[----:B-1----:R-:W-:Y:S01]  /*7f60*/  ISETP.NE.U32.AND P0, PT, R24, RZ, PT ;  /* 0x000000ff1800720c */ /* 0x002fe20003f05070 */
[----:B------:R-:W-:Y:S01]  /*7f70*/  FMUL R9, R9, UR4 ;  /* 0x0000000409097c20 */ /* 0x000fe20008400000 */
[----:B------:R-:W-:Y:S02]  /*7f80*/  SHF.R.U32.HI R7, RZ, R22, R7 ;  /* 0x00000016ff077219 */ /* 0x000fe40000011607 */
[----:B------:R-:W-:-:S03]  /*7f90*/  ISETP.NE.AND.EX P0, PT, R25, RZ, PT, P0 ;  /* 0x000000ff1900720c */ /* 0x000fc60003f05300 */
[----:B------:R-:W1:Y:S01]  /*7fa0*/  LDC R21, c[0x0][0x148] ;  /* 0x00005200ff157b82 */ /* 0x000e620000000800 */
[----:B---3--:R-:W-:Y:S02]  /*7fb0*/  IMAD R22, R15, R6, R8 ;  /* 0x000000060f167224 */ /* 0x008fe400078e0208 */
[----:B------:R-:W-:-:S05]  /*7fc0*/  IMAD.MOV.U32 R8, RZ, RZ, 0x1 ;  /* 0x00000001ff087424 */ /* 0x000fca00078e00ff */
[----:B------:R-:W2:Y:S01]  /*7fd0*/  LDC R20, c[0x0][0x600] ;  /* 0x00018000ff147b82 */ /* 0x000ea20000000800 */
[-CC-:B----4-:R-:W-:Y:S02]  /*7fe0*/  SHF.R.U64 R17, R14, R18.reuse, R7.reuse ;  /* 0x000000120e117219 */ /* 0x190fe40000001207 */
[----:B------:R-:W-:Y:S02]  /*7ff0*/  SHF.R.U32.HI R6, RZ, R18, R7 ;  /* 0x00000012ff067219 */ /* 0x000fe40000011607 */
[----:B------:R3:W4:Y:S03]  /*8000*/  F2I.U32.TRUNC.NTZ R18, R9 ;  /* 0x0000000900127305 */ /* 0x000726000020f000 */
[----:B------:R-:W1:Y:S01]  /*8010*/  LDC R23, c[0x0][0x648] ;  /* 0x00019200ff177b82 */ /* 0x000e620000000800 */
[-C--:B0-----:R-:W-:Y:S02]  /*8020*/  SHF.R.U64 R19, R17, R11.reuse, R6 ;  /* 0x0000000b11137219 */ /* 0x081fe40000001206 */
[----:B------:R-:W-:-:S02]  /*8030*/  SHF.L.U32 R12, R12, R11, RZ ;  /* 0x0000000b0c0c7219 */ /* 0x000fc400000006ff */
[-C--:B------:R-:W-:Y:S01]  /*8040*/  SHF.R.U32.HI R7, RZ, R11.reuse, R6 ;  /* 0x0000000bff077219 */ /* 0x080fe20000011606 */
[----:B------:R-:W-:Y:S01]  /*8050*/  IMAD.MOV.U32 R6, RZ, RZ, R19 ;  /* 0x000000ffff067224 */ /* 0x000fe200078e0013 */
[----:B------:R-:W-:Y:S01]  /*8060*/  SHF.L.U32 R27, R8, R11, RZ ;  /* 0x0000000b081b7219 */ /* 0x000fe200000006ff */
[----:B------:R-:W0:Y:S01]  /*8070*/  LDC R26, c[0x0][0x638] ;  /* 0x00018e00ff1a7b82 */ /* 0x000e220000000800 */
[----:B------:R-:W-:-:S07]  /*8080*/  LOP3.LUT R28, RZ, R12, RZ, 0x33, !PT ;  /* 0x0000000cff1c7212 */ /* 0x000fce00078e33ff */
[----:B------:R-:W0:Y:S01]  /*8090*/  LDC R29, c[0x0][0x610] ;  /* 0x00018400ff1d7b82 */ /* 0x000e220000000800 */
[----:B---34-:R-:W-:Y:S05]  /*80a0*/  @!P0 BRA `(.L_x_168) ;  /* 0x0000000000288947 */ /* 0x018fea0003800000 */
        /* <DEDUP_REMOVED lines=10> */
.L_x_168:
[----:B-1----:R-:W-:Y:S01]  /*8150*/  SHF.R.U64 R7, R6, R23, R7 ;  /* 0x0000001706077219 */ /* 0x002fe20000001207 */
[----:B--2---:R-:W-:Y:S01]  /*8160*/  VIADD R9, R20, 0xffffffff ;  /* 0xffffffff14097836 */ /* 0x004fe20000000000 */
[----:B------:R-:W-:Y:S01]  /*8170*/  LOP3.LUT R6, R17, R28, RZ, 0xc0, !PT ;  /* 0x0000001c11067212 */ /* 0x000fe200078ec0ff */
[----:B------:R-:W-:Y:S02]  /*8180*/  IMAD.MOV R18, RZ, RZ, -R18 ;  /* 0x000000ffff127224 */ /* 0x000fe400078e0a12 */
[----:B------:R-:W-:Y:S02]  /*8190*/  IMAD.MOV R8, RZ, RZ, -R7 ;  /* 0x000000ffff087224 */ /* 0x000fe400078e0a07 */
[----:B------:R-:W-:Y:S01]  /*81a0*/  IMAD R11, R27, R7, R6 ;  /* 0x000000071b0b7224 */ /* 0x000fe200078e0206 */
[----:B------:R-:W-:Y:S01]  /*81b0*/  LOP3.LUT R7, R14, R9, RZ, 0xc0, !PT ;  /* 0x000000090e077212 */ /* 0x000fe200078ec0ff */
[----:B------:R-:W-:Y:S02]  /*81c0*/  @P2 IMAD R22, R21, R18, R10 ;  /* 0x0000001215162224 */ /* 0x000fe400078e020a */
[----:B0-----:R-:W-:-:S02]  /*81d0*/  IMAD R6, R8, R26, R19 ;  /* 0x0000001a08067224 */ /* 0x001fc400078e0213 */
[----:B------:R-:W-:Y:S02]  /*81e0*/  IMAD R11, R11, R29, R22 ;  /* 0x0000001d0b0b7224 */ /* 0x000fe400078e0216 */
[----:B------:R-:W-:Y:S02]  /*81f0*/  IMAD R6, R6, R20, R7 ;  /* 0x0000001406067224 */ /* 0x000fe400078e0207 */
[----:B------:R-:W-:-:S03]  /*8200*/  IMAD.MOV.U32 R8, RZ, RZ, 0x1 ;  /* 0x00000001ff087424 */ /* 0x000fc600078e00ff */
[----:B------:R-:W-:Y:S02]  /*8210*/  SEL R15, R6, R11, !P2 ;  /* 0x0000000b060f7207 */ /* 0x000fe40005000000 */
[----:B------:R-:W-:Y:S01]  /*8220*/  SEL R11, R11, R6, !P2 ;  /* 0x000000060b0b7207 */ /* 0x000fe20005000000 */
[----:B------:R-:W-:Y:S01]  /*8230*/  IMAD.MOV.U32 R6, RZ, RZ, R16 ;  /* 0x000000ffff067224 */ /* 0x000fe200078e0010 */
[----:B------:R-:W-:-:S07]  /*8240*/  PRMT R7, R8, 0x7610, R7 ;  /* 0x0000761008077816 */ /* 0x000fce0000000007 */
.L_x_166:
[----:B------:R-:W-:-:S08]  /*8250*/  NOP ;  /* 0x0000000000007918 */ /* 0x000fd00000000000 */
[----:B------:R-:W0:-:S00]  /*8260*/  USETMAXREG.DEALLOC.CTAPOOL 0x28 ;  /* 0x00000028000079c8 */ /* 0x000e0000080e0500 */
[----:B0-----:R-:W-:-:S13]  /*8270*/  ISETP.NE.AND P0, PT, R5, RZ, PT ;  /* 0x000000ff0500720c */ /* 0x001fda0003f05270 */
[----:B------:R-:W-:Y:S05]  /*8280*/  @P0 EXIT ;  /* 0x000000000000094d */ /* 0x000fea0003800000 */
[----:B------:R-:W-:Y:S01]  /*8290*/  LOP3.LUT P0, RZ, R7, 0xff, RZ, 0xc0, !PT ;  /* 0x000000ff07ff7812 */ /* 0x000fe2000780c0ff */
[----:B------:R-:W-:Y:S02]  /*82a0*/  IMAD.MOV.U32 R12, RZ, RZ, 0x1 ;  /* 0x00000001ff0c7424 */ /* 0x000fe400078e00ff */
[----:B------:R-:W-:-:S10]  /*82b0*/  IMAD.MOV.U32 R5, RZ, RZ, RZ ;  /* 0x000000ffff057224 */ /* 0x000fd400078e00ff */
[----:B------:R-:W-:Y:S05]  /*82c0*/  @!P0 BRA `(.L_x_169) ;  /* 0x0000000c002c8947 */ /* 0x000fea0003800000 */
[----:B------:R-:W0:Y:S01]  /*82d0*/  LDC R5, c[0x0][0x28c] ;  /* 0x0000a300ff057b82 */ /* 0x000e220000000800 */
[----:B------:R-:W-:Y:S01]  /*82e0*/  ULDC UR5, c[0x0][0x600] ;  /* 0x0001800000057ab9 */ /* 0x000fe20000000800 */
[----:B------:R-:W-:Y:S01]  /*82f0*/  ULDC UR4, c[0x0][0xc] ;  /* 0x0000030000047ab9 */ /* 0x000fe20000000800 */
[----:B------:R-:W-:Y:S01]  /*8300*/  UIADD3 UR16, UR5, -0x1, URZ ;  /* 0xffffffff05107890 */ /* 0x000fe2000fffe03f */
[C---:B------:R-:W-:Y:S01]  /*8310*/  LOP3.LUT P4, RZ, R0.reuse, 0x7f, RZ, 0xc0, !PT ;  /* 0x0000007f00ff7812 */ /* 0x040fe2000788c0ff */
[----:B------:R-:W-:Y:S01]  /*8320*/  ULDC UR6, c[0x0][0x658] ;  /* 0x0001960000067ab9 */ /* 0x000fe20000000800 */
[----:B------:R-:W-:Y:S01]  /*8330*/  ULDC UR5, c[0x0][0x10] ;  /* 0x0000040000057ab9 */ /* 0x000fe20000000800 */
[----:B------:R-:W-:Y:S01]  /*8340*/  UMOV UR7, 0xffffffff ;  /* 0xffffffff00077882 */ /* 0x000fe20000000000 */
[----:B------:R-:W-:Y:S01]  /*8350*/  UMOV UR8, 0x1 ;  /* 0x0000000100087882 */ /* 0x000fe20000000000 */
[----:B------:R-:W-:Y:S01]  /*8360*/  UIMAD.WIDE.U32 UR4, UR4, UR5, URZ ;  /* 0x00000005040472a5 */ /* 0x000fe2000f8e003f */
[----:B------:R-:W-:Y:S01]  /*8370*/  LOP3.LUT P0, RZ, R0, 0x1f, RZ, 0xc0, !PT ;  /* 0x0000001f00ff7812 */ /* 0x000fe2000780c0ff */
[----:B------:R-:W-:Y:S01]  /*8380*/  USHF.L.U32 UR7, UR7, UR6, URZ ;  /* 0x0000000607077299 */ /* 0x000fe2000800063f */
[----:B------:R-:W-:Y:S01]  /*8390*/  BSSY B0, `(.L_x_169) ;  /* 0x00000be000007945 */ /* 0x000fe20003800000 */
[----:B------:R-:W-:Y:S01]  /*83a0*/  USHF.L.U32 UR18, UR8, UR6, URZ ;  /* 0x0000000608127299 */ /* 0x000fe2000800063f */
[----:B------:R-:W-:Y:S01]  /*83b0*/  IMAD.MOV.U32 R14, RZ, RZ, 0x1 ;  /* 0x00000001ff0e7424 */ /* 0x000fe200078e00ff */
[----:B------:R-:W-:Y:S01]  /*83c0*/  LOP3.LUT R17, R4, 0x2, RZ, 0xfc, !PT ;  /* 0x0000000204117812 */ /* 0x000fe200078efcff */
[----:B------:R-:W-:Y:S01]  /*83d0*/  ULDC UR6, c[0x0][0x14] ;  /* 0x0000050000067ab9 */ /* 0x000fe20000000800 */
[----:B------:R-:W-:Y:S01]  /*83e0*/  PLOP3.LUT P0, PT, P0, P4, PT, 0x8a, 0x0 ;  /* 0x000000000000781c */ /* 0x000fe20000709172 */
[----:B------:R-:W-:Y:S01]  /*83f0*/  UIMAD.WIDE.U32 UR20, UR4, UR6, URZ ;  /* 0x00000006041472a5 */ /* 0x000fe2000f8e003f */
[----:B------:R-:W-:Y:S01]  /*8400*/  IMAD.MOV.U32 R12, RZ, RZ, 0x1 ;  /* 0x00000001ff0c7424 */ /* 0x000fe200078e00ff */
[----:B------:R-:W-:-:S02]  /*8410*/  UIMAD UR13, UR5, UR6, URZ ;  /* 0x00000006050d72a4 */ /* 0x000fc4000f8e023f */
[----:B------:R-:W-:Y:S01]  /*8420*/  ULOP3.LUT UR17, URZ, UR7, URZ, 0x33, !UPT ;  /* 0x000000073f117292 */ /* 0x000fe2000f8e333f */
[----:B0-----:R-:W-:Y:S01]  /*8430*/  VIADD R5, R5, 0x7f ;  /* 0x0000007f05057836 */ /* 0x001fe20000000000 */
[----:B------:R-:W-:Y:S01]  /*8440*/  UIADD3 UR13, UR21, UR13, URZ ;  /* 0x0000000d150d7290 */ /* 0x000fe2000fffe03f */
[----:B------:R-:W-:-:S03]  /*8450*/  ULDC.64 UR22, c[0x0][0x198] ;  /* 0x0000660000167ab9 */ /* 0x000fc60000000a00 */
[----:B------:R-:W-:-:S04]  /*8460*/  SHF.R.S32.HI R8, RZ, 0x1f, R5 ;  /* 0x0000001fff087819 */ /* 0x000fc80000011405 */
[----:B------:R-:W-:Y:S01]  /*8470*/  LEA.HI R8, R8, R5, RZ, 0x7 ;  /* 0x0000000508087211 */ /* 0x000fe200078f38ff */
[----:B------:R-:W-:-:S03]  /*8480*/  IMAD.MOV.U32 R5, RZ, RZ, RZ ;  /* 0x000000ffff057224 */ /* 0x000fc600078e00ff */
[----:B------:R-:W-:-:S05]  /*8490*/  SHF.R.S32.HI R16, RZ, 0x7, R8 ;  /* 0x00000007ff107819 */ /* 0x000fca0000011408 */
[----:B------:R-:W-:-:S07]  /*84a0*/  VIADD R13, R16, 0x1 ;  /* 0x00000001100d7836 */ /* 0x000fce0000000000 */
.L_x_181:
[----:B------:R-:W-:-:S03]  /*84b0*/  UMOV UR4, 0xffffffff ;  /* 0xffffffff00047882 */ /* 0x000fc60000000000 */
[----:B------:R-:W-:Y:S05]  /*84c0*/  BRA.DIV UR4, `(.L_x_170) ;  /* 0x0000000e04547947 */ /* 0x000fea000b800000 */
[----:B------:R-:W-:-:S13]  /*84d0*/  ELECT P1, URZ, PT ;  /* 0x00000000003f782f */ /* 0x000fda0003820000 */
.L_x_190:
[----:B------:R-:W0:Y:S01]  /*84e0*/  LDC R0, c[0x0][0x28c] ;  /* 0x0000a300ff007b82 */ /* 0x000e220000000800 */
[----:B------:R-:W-:Y:S01]  /*84f0*/  BSSY B1, `(.L_x_171) ;  /* 0x0000035000017945 */ /* 0x000fe20003800000 */
[----:B0-----:R-:W-:-:S13]  /*8500*/  ISETP.LT.OR P1, PT, R0, 0x1, !P1 ;  /* 0x000000010000780c */ /* 0x001fda0004f21670 */
[----:B------:R-:W-:Y:S05]  /*8510*/  @P1 BRA `(.L_x_172) ;  /* 0x0000000000c81947 */ /* 0x000fea0003800000 */
[----:B------:R-:W-:Y:S02]  /*8520*/  IMAD.SHL.U32 R15, R15, 0x80, RZ ;  /* 0x000000800f0f7824 */ /* 0x000fe400078e00ff */
[----:B------:R-:W-:Y:S02]  /*8530*/  IMAD.SHL.U32 R11, R11, 0x80, RZ ;  /* 0x000000800b0b7824 */ /* 0x000fe400078e00ff */
[----:B------:R-:W-:Y:S02]  /*8540*/  IMAD.MOV.U32 R20, RZ, RZ, RZ ;  /* 0x000000ffff147224 */ /* 0x000fe400078e00ff */
[----:B------:R-:W-:Y:S02]  /*8550*/  IMAD.MOV.U32 R0, RZ, RZ, R13 ;  /* 0x000000ffff007224 */ /* 0x000fe400078e000d */
[----:B------:R-:W-:Y:S02]  /*8560*/  IMAD.MOV.U32 R7, RZ, RZ, R12 ;  /* 0x000000ffff077224 */ /* 0x000fe400078e000c */
[----:B------:R-:W-:-:S07]  /*8570*/  IMAD.MOV.U32 R8, RZ, RZ, R5 ;  /* 0x000000ffff087224 */ /* 0x000fce00078e0005 */
.L_x_176:
[----:B------:R-:W0:Y:S01]  /*8580*/  S2R R10, SR_CgaCtaId ;  /* 0x00000000000a7919 */ /* 0x000e220000008800 */
[----:B------:R-:W-:-:S04]  /*8590*/  MOV R9, 0x400 ;  /* 0x0000040000097802 */ /* 0x000fc80000000f00 */
[----:B0-----:R-:W-:Y:S02]  /*85a0*/  LEA R19, R10, R9, 0x18 ;  /* 0x000000090a137211 */ /* 0x001fe400078ec0ff */
[----:B------:R-:W-:Y:S01]  /*85b0*/  SHF.L.U32 R9, R7, 0x1f, RZ ;  /* 0x0000001f07097819 */ /* 0x000fe200000006ff */
[----:B------:R-:W0:Y:S02]  /*85c0*/  @!P4 LDC R10, c[0x0][0x500] ;  /* 0x00014000ff0acb82 */ /* 0x000e240000000800 */
[----:B------:R-:W-:-:S04]  /*85d0*/  IMAD R18, R8, 0x8, R19 ;  /* 0x0000000808127824 */ /* 0x000fc800078e0213 */
[----:B------:R-:W1:Y:S02]  /*85e0*/  SYNCS.PHASECHK.TRANS64.TRYWAIT P1, [R18+URZ+0x10], R9 ;  /* 0x00001009120075a7 */ /* 0x000e64000802017f */
[----:B-1----:R-:W-:Y:S05]  /*85f0*/  @!P1 BRA `(.L_x_173) ;  /* 0x0000000c00289947 */ /* 0x002fea0003800000 */
.L_x_191:
[----:B-1----:R-:W-:Y:S01]  /*8600*/  PRMT R9, R17, 0x9910, RZ ;  /* 0x0000991011097816 */ /* 0x002fe200000000ff */
[----:B0-----:R0:W-:Y:S03]  /*8610*/  @!P4 SYNCS.ARRIVE.TRANS64 RZ, [R18+URZ], R10 ;  /* 0x0000000a12ffc9a7 */ /* 0x0011e6000800003f */
[----:B------:R-:W-:-:S13]  /*8620*/  ISETP.NE.AND P1, PT, R9, 0x2, PT ;  /* 0x000000020900780c */ /* 0x000fda0003f25270 */
[----:B0-----:R-:W-:Y:S05]  /*8630*/  @P1 BRA `(.L_x_174) ;  /* 0x0000000000041947 */ /* 0x001fea0003800000 */
[----:B------:R-:W-:Y:S01]  /*8640*/  BPT.TRAP 0x1 ;  /* 0x000000040000795c */ /* 0x000fe20000300000 */
.L_x_174:
[----:B------:R-:W-:Y:S05]  /*8650*/  @P0 BRA `(.L_x_175) ;  /* 0x0000000000040947 */ /* 0x000fea0003800000 */
[----:B------:R-:W-:Y:S01]  /*8660*/  BPT.TRAP 0x1 ;  /* 0x000000040000795c */ /* 0x000fe20000300000 */
.L_x_175:
[----:B------:R-:W-:Y:S01]  /*8670*/  IMAD R19, R8, 0x4000, R19 ;  /* 0x0000400008137824 */ /* 0x000fe200078e0213 */
[----:B------:R-:W-:Y:S01]  /*8680*/  R2UR UR9, R18 ;  /* 0x00000000120972ca */ /* 0x000fe200000e0000 */
[----:B------:R-:W-:Y:S01]  /*8690*/  VIADD R0, R0, 0xffffffff ;  /* 0xffffffff00007836 */ /* 0x000fe20000000000 */
[----:B------:R-:W-:Y:S01]  /*86a0*/  UIADD3 UR4, UP0, UR22, 0xf0, URZ ;  /* 0x000000f016047890 */ /* 0x000fe2000ff1e03f */
[----:B------:R-:W-:Y:S01]  /*86b0*/  R2UR UR11, R11 ;  /* 0x000000000b0b72ca */ /* 0x000fe200000e0000 */
[----:B------:R-:W-:Y:S01]  /*86c0*/  UIADD3 UR24, UP1, UR22, 0x1f0, URZ ;  /* 0x000001f016187890 */ /* 0x000fe2000ff3e03f */
[----:B------:R-:W-:Y:S01]  /*86d0*/  R2UR UR8, R19 ;  /* 0x00000000130872ca */ /* 0x000fe200000e0000 */
[----:B------:R-:W-:Y:S01]  /*86e0*/  UIADD3.X UR5, URZ, UR23, URZ, UP0, !UPT ;  /* 0x000000173f057290 */ /* 0x000fe200087fe43f */
[----:B------:R-:W-:Y:S01]  /*86f0*/  R2UR UR10, R20 ;  /* 0x00000000140a72ca */ /* 0x000fe200000e0000 */
[----:B------:R-:W-:Y:S01]  /*8700*/  VIADD R8, R8, 0x1 ;  /* 0x0000000108087836 */ /* 0x000fe20000000000 */
[----:B------:R-:W-:Y:S01]  /*8710*/  R2UR UR12, R6 ;  /* 0x00000000060c72ca */ /* 0x000fe200000e0000 */
[----:B------:R-:W-:Y:S01]  /*8720*/  UIADD3.X UR25, URZ, UR23, URZ, UP1, !UPT ;  /* 0x000000173f197290 */ /* 0x000fe20008ffe43f */
[----:B------:R-:W-:Y:S01]  /*8730*/  R2UR UR19, R15 ;  /* 0x000000000f1372ca */ /* 0x000fe200000e0000 */
[----:B------:R-:W-:Y:S01]  /*8740*/  UMOV UR6, 0x0 ;  /* 0x0000000000067882 */ /* 0x000fe20000000000 */
[----:B------:R-:W-:Y:S01]  /*8750*/  ISETP.GT.AND P3, PT, R0, 0x1, PT ;  /* 0x000000010000780c */ /* 0x000fe20003f64270 */
[----:B------:R-:W-:Y:S01]  /*8760*/  UMOV UR7, 0x10000000 ;  /* 0x1000000000077882 */ /* 0x000fe20000000000 */
[----:B------:R-:W-:Y:S01]  /*8770*/  ISETP.NE.AND P1, PT, R8, 0x2, PT ;  /* 0x000000020800780c */ /* 0x000fe20003f25270 */
[----:B------:R-:W-:-:S02]  /*8780*/  VIADD R20, R20, 0x80 ;  /* 0x0000008014147836 */ /* 0x000fc40000000000 */
[----:B------:R-:W-:Y:S01]  /*8790*/  UIADD3 UR14, UR8, 0x100, URZ ;  /* 0x00000100080e7890 */ /* 0x000fe2000fffe03f */
[----:B------:R-:W-:Y:S01]  /*87a0*/  SEL R10, RZ, 0x1, P1 ;  /* 0x00000001ff0a7807 */ /* 0x000fe20000800000 */
[----:B------:R-:W-:Y:S01]  /*87b0*/  UIADD3 UR15, UR8, 0x8100, URZ ;  /* 0x00008100080f7890 */ /* 0x000fe2000fffe03f */
[----:B------:R-:W-:Y:S02]  /*87c0*/  SEL R8, R8, RZ, P1 ;  /* 0x000000ff08087207 */ /* 0x000fe40000800000 */
[----:B------:R-:W-:Y:S02]  /*87d0*/  LOP3.LUT R7, R7, R10, RZ, 0x3c, !PT ;  /* 0x0000000a07077212 */ /* 0x000fe400078e3cff */
[----:B------:R-:W-:Y:S02]  /*87e0*/  UMOV UR8, UR14 ;  /* 0x0000000e00087c82 */ /* 0x000fe40008000000 */
[----:B------:R0:W-:Y:S02]  /*87f0*/  UTMALDG.3D [UR8], [UR4], desc[UR6] ;  /* 0x00000608040075b4 */ /* 0x0001e40008011000 */
[----:B0-----:R-:W-:Y:S01]  /*8800*/  UMOV UR8, UR15 ;  /* 0x0000000f00087c82 */ /* 0x001fe20008000000 */
[----:B------:R-:W-:-:S02]  /*8810*/  UMOV UR11, UR19 ;  /* 0x00000013000b7c82 */ /* 0x000fc40008000000 */
[----:B------:R0:W-:Y:S02]  /*8820*/  UTMALDG.3D [UR8], [UR24], desc[UR6] ;  /* 0x00000608180075b4 */ /* 0x0001e40008011000 */
[----:B0-----:R-:W-:Y:S05]  /*8830*/  @P3 BRA `(.L_x_176) ;  /* 0xfffffffc00503947 */ /* 0x001fea000383ffff */
.L_x_172:
[----:B------:R-:W-:Y:S05]  /*8840*/  BSYNC B1 ;  /* 0x0000000000017941 */ /* 0x000fea0003800000 */
.L_x_171:
[----:B------:R-:W-:Y:S01]  /*8850*/  LOP3.LUT P3, RZ, R14, 0xff, RZ, 0xc0, !PT ;  /* 0x000000ff0eff7812 */ /* 0x000fe2000786c0ff */
[----:B------:R-:W-:Y:S01]  /*8860*/  IMAD.IADD R5, R16, 0x1, R5 ;  /* 0x0000000110057824 */ /* 0x000fe200078e0205 */
[----:B------:R-:W-:Y:S01]  /*8870*/  IADD3 R2, P5, R2, UR20, RZ ;  /* 0x0000001402027c10 */ /* 0x000fe2000ffbe0ff */
[----:B------:R-:W-:Y:S01]  /*8880*/  ULDC.64 UR4, c[0x0][0x650] ;  /* 0x0001940000047ab9 */ /* 0x000fe20000000a00 */
[----:B------:R-:W-:Y:S01]  /*8890*/  BSSY B1, `(.L_x_177) ;  /* 0x000006b000017945 */ /* 0x000fe20003800000 */
[----:B------:R-:W-:Y:S01]  /*88a0*/  IMAD.MOV.U32 R11, RZ, RZ, -0x1 ;  /* 0xffffffffff0b7424 */ /* 0x000fe200078e00ff */
[----:B------:R-:W-:Y:S01]  /*88b0*/  ISETP.GT.U32.AND P1, PT, R5, 0x1, PT ;  /* 0x000000010500780c */ /* 0x000fe20003f24070 */
[----:B------:R-:W-:Y:S01]  /*88c0*/  IMAD.MOV.U32 R15, RZ, RZ, -0x1 ;  /* 0xffffffffff0f7424 */ /* 0x000fe200078e00ff */
[----:B------:R-:W-:Y:S02]  /*88d0*/  SHF.R.U32.HI R0, RZ, 0x1, R5 ;  /* 0x00000001ff007819 */ /* 0x000fe40000011605 */
[----:B------:R-:W-:-:S02]  /*88e0*/  ISETP.LT.U32.AND P1, PT, R16, 0x2, P1 ;  /* 0x000000021000780c */ /* 0x000fc40000f21070 */
[----:B------:R-:W-:Y:S01]  /*88f0*/  IADD3.X R3, R3, UR13, RZ, P5, !PT ;  /* 0x0000000d03037c10 */ /* 0x000fe2000affe4ff */
[----:B------:R-:W0:Y:S01]  /*8900*/  @P3 S2R R7, SR_CgaCtaId ;  /* 0x0000000000073919 */ /* 0x000e220000008800 */
[----:B------:R-:W-:Y:S02]  /*8910*/  @P3 MOV R6, 0x400 ;  /* 0x0000040000063802 */ /* 0x000fe40000000f00 */
[----:B------:R-:W-:Y:S02]  /*8920*/  ISETP.GE.U32.AND P5, PT, R2, UR4, PT ;  /* 0x0000000402007c0c */ /* 0x000fe4000bfa6070 */
[----:B------:R-:W-:Y:S02]  /*8930*/  LOP3.LUT R0, R0, 0x1, RZ, 0xc0, !PT ;  /* 0x0000000100007812 */ /* 0x000fe400078ec0ff */
[----:B------:R-:W-:Y:S02]  /*8940*/  LOP3.LUT R5, R5, 0x1, RZ, 0xc0, !PT ;  /* 0x0000000105057812 */ /* 0x000fe400078ec0ff */
[----:B------:R-:W-:-:S02]  /*8950*/  PRMT R14, RZ, 0x7610, R14 ;  /* 0x00007610ff0e7816 */ /* 0x000fc4000000000e */
[----:B0-----:R-:W-:Y:S02]  /*8960*/  @P3 LEA R6, R7, R6, 0x18 ;  /* 0x0000000607063211 */ /* 0x001fe400078ec0ff */
[----:B------:R-:W-:Y:S02]  /*8970*/  SEL R7, RZ, 0x1, !P1 ;  /* 0x00000001ff077807 */ /* 0x000fe40004800000 */
[----:B------:R-:W-:Y:S01]  /*8980*/  ISETP.GE.U32.AND.EX P1, PT, R3, UR5, PT, P5 ;  /* 0x0000000503007c0c */ /* 0x000fe2000bf26150 */
[----:B------:R0:W-:Y:S01]  /*8990*/  @P3 SYNCS.ARRIVE.TRANS64.A1T0 RZ, [R6+URZ+0x38], RZ ;  /* 0x000038ff06ff39a7 */ /* 0x0001e2000810003f */
[----:B------:R-:W-:-:S04]  /*89a0*/  ISETP.NE.U32.AND P3, PT, R0, 0x1, PT ;  /* 0x000000010000780c */ /* 0x000fc80003f65070 */
[----:B------:R-:W-:Y:S01]  /*89b0*/  ISETP.GT.U32.AND P3, PT, R16, 0x1, !P3 ;  /* 0x000000011000780c */ /* 0x000fe20005f64070 */
[----:B0-----:R-:W-:-:S03]  /*89c0*/  IMAD.MOV.U32 R6, RZ, RZ, -0x1 ;  /* 0xffffffffff067424 */ /* 0x001fc600078e00ff */
[----:B------:R-:W-:-:S04]  /*89d0*/  SEL R0, RZ, 0x1, !P3 ;  /* 0x00000001ff007807 */ /* 0x000fc80005800000 */
[----:B------:R-:W-:Y:S02]  /*89e0*/  LOP3.LUT R12, R0, R12, R7, 0x96, !PT ;  /* 0x0000000c000c7212 */ /* 0x000fe400078e9607 */
[----:B------:R-:W-:Y:S01]  /*89f0*/  PRMT R0, RZ, 0x7610, R0 ;  /* 0x00007610ff007816 */ /* 0x000fe20000000000 */
[----:B------:R-:W-:Y:S06]  /*8a00*/  @P1 BRA `(.L_x_178) ;  /* 0x00000004004c1947 */ /* 0x000fec0003800000 */
[----:B------:R-:W-:Y:S01]  /*8a10*/  ULDC.64 UR4, c[0x0][0x628] ;  /* 0x00018a0000047ab9 */ /* 0x000fe20000000a00 */
[----:B------:R-:W0:Y:S01]  /*8a20*/  S2R R15, SR_CTAID.X ;  /* 0x00000000000f7919 */ /* 0x000e220000002500 */
[----:B------:R-:W-:Y:S01]  /*8a30*/  ISETP.NE.U32.AND P1, PT, RZ, UR4, PT ;  /* 0x00000004ff007c0c */ /* 0x000fe2000bf25070 */
[----:B------:R-:W-:Y:S01]  /*8a40*/  ULDC UR7, c[0x0][0x630] ;  /* 0x00018c0000077ab9 */ /* 0x000fe20000000800 */
[----:B------:R-:W-:Y:S01]  /*8a50*/  IMAD.MOV.U32 R6, RZ, RZ, R2 ;  /* 0x000000ffff067224 */ /* 0x000fe200078e0002 */
[----:B------:R-:W1:Y:S01]  /*8a60*/  S2R R0, SR_CTAID.Y ;  /* 0x0000000000007919 */ /* 0x000e620000002600 */
[----:B------:R-:W-:Y:S01]  /*8a70*/  ISETP.NE.AND.EX P1, PT, RZ, UR5, PT, P1 ;  /* 0x00000005ff007c0c */ /* 0x000fe2000bf25310 */
[----:B------:R-:W-:-:S12]  /*8a80*/  IMAD.MOV.U32 R7, RZ, RZ, R3 ;  /* 0x000000ffff077224 */ /* 0x000fd800078e0003 */
[----:B------:R-:W-:Y:S05]  /*8a90*/  @!P1 BRA `(.L_x_179) ;  /* 0x0000000000289947 */ /* 0x000fea0003800000 */
[----:B------:R-:W-:Y:S02]  /*8aa0*/  ULDC UR6, c[0x0][0x634] ;  /* 0x00018d0000067ab9 */ /* 0x000fe40000000800 */
[----:B------:R-:W-:-:S05]  /*8ab0*/  IADD3 R11, P1, R2, UR6, RZ ;  /* 0x00000006020b7c10 */ /* 0x000fca000ff3e0ff */
[----:B------:R-:W-:-:S04]  /*8ac0*/  IMAD.X R19, RZ, RZ, R3, P1 ;  /* 0x000000ffff137224 */ /* 0x000fc800008e0603 */
[----:B------:R-:W-:-:S04]  /*8ad0*/  IMAD.WIDE.U32 R8, R19, UR4, RZ ;  /* 0x0000000413087c25 */ /* 0x000fc8000f8e00ff */
[----:B------:R-:W-:-:S04]  /*8ae0*/  IMAD.WIDE.U32 R8, P1, R11, UR5, R8 ;  /* 0x000000050b087c25 */ /* 0x000fc8000f820008 */
[----:B------:R-:W-:-:S04]  /*8af0*/  IMAD.WIDE.U32 R10, R11, UR4, RZ ;  /* 0x000000040b0a7c25 */ /* 0x000fc8000f8e00ff */
[----:B------:R-:W-:Y:S01]  /*8b00*/  IMAD.X R7, RZ, RZ, RZ, P1 ;  /* 0x000000ffff077224 */ /* 0x000fe200008e06ff */
[----:B------:R-:W-:Y:S01]  /*8b10*/  IADD3 RZ, P1, R11, R8, RZ ;  /* 0x000000080bff7210 */ /* 0x000fe20007f3e0ff */
[----:B------:R-:W-:-:S04]  /*8b20*/  IMAD.MOV.U32 R6, RZ, RZ, R9 ;  /* 0x000000ffff067224 */ /* 0x000fc800078e0009 */
[----:B------:R-:W-:-:S08]  /*8b30*/  IMAD.WIDE.U32.X R6, R19, UR5, R6, P1 ;  /* 0x0000000513067c25 */ /* 0x000fd000088e0406 */
.L_x_179:
[--C-:B------:R-:W-:Y:S01]  /*8b40*/  SHF.R.U64 R10, R6, UR7, R7.reuse ;  /* 0x00000007060a7c19 */ /* 0x100fe20008001207 */
[----:B------:R-:W-:Y:S01]  /*8b50*/  ULDC.64 UR4, c[0x0][0x620] ;  /* 0x0001880000047ab9 */ /* 0x000fe20000000a00 */
[----:B------:R-:W-:Y:S01]  /*8b60*/  SHF.R.U32.HI R6, RZ, UR7, R7 ;  /* 0x00000007ff067c19 */ /* 0x000fe20008011607 */
[----:B------:R-:W2:Y:S01]  /*8b70*/  LDC R22, c[0x0][0x144] ;  /* 0x00005100ff167b82 */ /* 0x000ea20000000800 */
[----:B------:R-:W-:Y:S01]  /*8b80*/  IADD3 R9, P1, RZ, -R10, RZ ;  /* 0x8000000aff097210 */ /* 0x000fe20007f3e0ff */
[----:B------:R-:W-:Y:S01]  /*8b90*/  ULDC.64 UR8, c[0x0][0x640] ;  /* 0x0001900000087ab9 */ /* 0x000fe20000000a00 */
[----:B0-----:R-:W-:Y:S01]  /*8ba0*/  I2FP.F32.U32 R11, R15 ;  /* 0x0000000f000b7245 */ /* 0x001fe20000201000 */
[----:B------:R-:W-:Y:S02]  /*8bb0*/  ULDC UR6, c[0x0][0x608] ;  /* 0x0001820000067ab9 */ /* 0x000fe40000000800 */
[----:B------:R-:W-:Y:S01]  /*8bc0*/  IMAD.X R6, RZ, RZ, ~R6, P1 ;  /* 0x000000ffff067224 */ /* 0x000fe200008e0e06 */
[----:B------:R-:W-:Y:S01]  /*8bd0*/  ISETP.NE.U32.AND P1, PT, RZ, UR8, PT ;  /* 0x00000008ff007c0c */ /* 0x000fe2000bf25070 */
[----:B------:R-:W0:Y:S02]  /*8be0*/  LDC R19, c[0x0][0x148] ;  /* 0x00005200ff137b82 */ /* 0x000e240000000800 */
[----:B------:R-:W-:Y:S01]  /*8bf0*/  IMAD R8, R6, UR4, RZ ;  /* 0x0000000406087c24 */ /* 0x000fe2000f8e02ff */
[----:B------:R-:W-:Y:S01]  /*8c00*/  ISETP.NE.AND.EX P1, PT, RZ, UR9, PT, P1 ;  /* 0x00000009ff007c0c */ /* 0x000fe2000bf25310 */
[----:B------:R-:W-:Y:S01]  /*8c10*/  IMAD.WIDE.U32 R6, R9, UR4, R2 ;  /* 0x0000000409067c25 */ /* 0x000fe2000f8e0002 */
[----:B------:R-:W-:-:S03]  /*8c20*/  ULDC UR4, c[0x0][0x150] ;  /* 0x0000540000047ab9 */ /* 0x000fc60000000800 */
[----:B------:R-:W-:Y:S02]  /*8c30*/  IMAD R9, R9, UR5, R8 ;  /* 0x0000000509097c24 */ /* 0x000fe4000f8e0208 */
[----:B------:R-:W-:Y:S01]  /*8c40*/  FMUL R8, R11, UR4 ;  /* 0x000000040b087c20 */ /* 0x000fe20008400000 */
[----:B------:R-:W-:Y:S01]  /*8c50*/  ULDC UR4, c[0x0][0x618] ;  /* 0x0001860000047ab9 */ /* 0x000fe20000000800 */
[----:B------:R-:W-:Y:S01]  /*8c60*/  ULDC UR5, c[0x0][0x154] ;  /* 0x0000550000057ab9 */ /* 0x000fe20000000800 */
[----:B------:R-:W-:-:S03]  /*8c70*/  IMAD.IADD R7, R7, 0x1, R9 ;  /* 0x0000000107077824 */ /* 0x000fc600078e0209 */
[----:B------:R-:W3:Y:S02]  /*8c80*/  F2I.U32.TRUNC.NTZ R8, R8 ;  /* 0x0000000800087305 */ /* 0x000ee4000020f000 */
[----:B------:R-:W-:Y:S02]  /*8c90*/  SHF.R.U64 R11, R6, UR4, R7 ;  /* 0x00000004060b7c19 */ /* 0x000fe40008001207 */
[----:B-1----:R-:W-:-:S05]  /*8ca0*/  I2FP.F32.U32 R6, R0 ;  /* 0x0000000000067245 */ /* 0x002fca0000201000 */
[----:B------:R-:W-:Y:S01]  /*8cb0*/  FMUL R21, R6, UR5 ;  /* 0x0000000506157c20 */ /* 0x000fe20008400000 */
[----:B------:R-:W-:Y:S01]  /*8cc0*/  SHF.R.U32.HI R6, RZ, UR4, R7 ;  /* 0x00000004ff067c19 */ /* 0x000fe20008011607 */
[----:B------:R-:W-:-:S03]  /*8cd0*/  ULDC UR4, c[0x0][0x658] ;  /* 0x0001960000047ab9 */ /* 0x000fc60000000800 */
[--C-:B------:R-:W-:Y:S01]  /*8ce0*/  SHF.R.U64 R20, R11, UR6, R6.reuse ;  /* 0x000000060b147c19 */ /* 0x100fe20008001206 */
[----:B------:R-:W1:Y:S01]  /*8cf0*/  F2I.U32.TRUNC.NTZ R21, R21 ;  /* 0x0000001500157305 */ /* 0x000e62000020f000 */
[----:B------:R-:W-:Y:S01]  /*8d00*/  SHF.R.U32.HI R7, RZ, UR6, R6 ;  /* 0x00000006ff077c19 */ /* 0x000fe20008011606 */
[----:B---3--:R-:W-:-:S03]  /*8d10*/  IMAD.MOV R8, RZ, RZ, -R8 ;  /* 0x000000ffff087224 */ /* 0x008fc600078e0a08 */
[----:B------:R-:W-:Y:S01]  /*8d20*/  SHF.R.U64 R18, R20, UR4, R7 ;  /* 0x0000000414127c19 */ /* 0x000fe20008001207 */
[----:B--2---:R-:W-:Y:S01]  /*8d30*/  IMAD R15, R22, R8, R15 ;  /* 0x00000008160f7224 */ /* 0x004fe200078e020f */
[----:B------:R-:W-:-:S03]  /*8d40*/  SHF.R.U32.HI R23, RZ, UR4, R7 ;  /* 0x00000004ff177c19 */ /* 0x000fc60008011607 */
[----:B------:R-:W-:Y:S02]  /*8d50*/  IMAD.MOV.U32 R6, RZ, RZ, R18 ;  /* 0x000000ffff067224 */ /* 0x000fe400078e0012 */
[----:B------:R-:W-:Y:S01]  /*8d60*/  IMAD.MOV.U32 R7, RZ, RZ, R23 ;  /* 0x000000ffff077224 */ /* 0x000fe200078e0017 */
[----:B-1----:R-:W-:Y:S06]  /*8d70*/  @!P1 BRA `(.L_x_180) ;  /* 0x0000000000289947 */ /* 0x002fec0003800000 */
[----:B------:R-:W-:Y:S02]  /*8d80*/  ULDC UR4, c[0x0][0x64c] ;  /* 0x0001930000047ab9 */ /* 0x000fe40000000800 */
[----:B------:R-:W-:-:S05]  /*8d90*/  IADD3 R7, P1, R18, UR4, RZ ;  /* 0x0000000412077c10 */ /* 0x000fca000ff3e0ff */
[----:B------:R-:W-:-:S04]  /*8da0*/  IMAD.X R23, RZ, RZ, R23, P1 ;  /* 0x000000ffff177224 */ /* 0x000fc800008e0617 */
[----:B------:R-:W-:-:S04]  /*8db0*/  IMAD.WIDE.U32 R8, R23, UR8, RZ ;  /* 0x0000000817087c25 */ /* 0x000fc8000f8e00ff */
[----:B------:R-:W-:-:S04]  /*8dc0*/  IMAD.WIDE.U32 R8, P1, R7, UR9, R8 ;  /* 0x0000000907087c25 */ /* 0x000fc8000f820008 */
[----:B------:R-:W-:-:S04]  /*8dd0*/  IMAD.WIDE.U32 R6, R7, UR8, RZ ;  /* 0x0000000807067c25 */ /* 0x000fc8000f8e00ff */
[----:B------:R-:W-:Y:S01]  /*8de0*/  IMAD.MOV.U32 R6, RZ, RZ, R9 ;  /* 0x000000ffff067224 */ /* 0x000fe200078e0009 */
[----:B------:R-:W-:Y:S01]  /*8df0*/  IADD3 RZ, P3, R7, R8, RZ ;  /* 0x0000000807ff7210 */ /* 0x000fe20007f7e0ff */
[----:B------:R-:W-:-:S04]  /*8e00*/  IMAD.X R7, RZ, RZ, RZ, P1 ;  /* 0x000000ffff077224 */ /* 0x000fc800008e06ff */
[----:B------:R-:W-:-:S08]  /*8e10*/  IMAD.WIDE.U32.X R6, R23, UR9, R6, P3 ;  /* 0x0000000917067c25 */ /* 0x000fd000098e0406 */
.L_x_180:
[----:B------:R-:W-:Y:S01]  /*8e20*/  ULDC UR4, c[0x0][0x648] ;  /* 0x0001920000047ab9 */ /* 0x000fe20000000800 */
[----:B------:R-:W-:Y:S01]  /*8e30*/  LOP3.LUT R20, R20, UR17, RZ, 0xc0, !PT ;  /* 0x0000001114147c12 */ /* 0x000fe2000f8ec0ff */
[----:B------:R-:W-:Y:S01]  /*8e40*/  IMAD.MOV R21, RZ, RZ, -R21 ;  /* 0x000000ffff157224 */ /* 0x000fe200078e0a15 */
[----:B------:R-:W-:Y:S01]  /*8e50*/  SHF.R.U64 R7, R6, UR4, R7 ;  /* 0x0000000406077c19 */ /* 0x000fe20008001207 */
[----:B------:R-:W-:Y:S01]  /*8e60*/  ULDC UR4, c[0x0][0x638] ;  /* 0x00018e0000047ab9 */ /* 0x000fe20000000800 */
[----:B------:R-:W-:Y:S01]  /*8e70*/  ULDC UR5, c[0x0][0x610] ;  /* 0x0001840000057ab9 */ /* 0x000fe20000000800 */
[----:B0-----:R-:W-:Y:S02]  /*8e80*/  @P2 IMAD R15, R19, R21, R0 ;  /* 0x00000015130f2224 */ /* 0x001fe400078e0200 */
[----:B------:R-:W-:Y:S02]  /*8e90*/  IMAD.MOV R9, RZ, RZ, -R7 ;  /* 0x000000ffff097224 */ /* 0x000fe400078e0a07 */
[----:B------:R-:W-:Y:S01]  /*8ea0*/  IMAD R20, R7, UR18, R20 ;  /* 0x0000001207147c24 */ /* 0x000fe2000f8e0214 */
[----:B------:R-:W-:Y:S01]  /*8eb0*/  LOP3.LUT R7, R11, UR16, RZ, 0xc0, !PT ;  /* 0x000000100b077c12 */ /* 0x000fe2000f8ec0ff */
[----:B------:R-:W-:Y:S01]  /*8ec0*/  IMAD R18, R9, UR4, R18 ;  /* 0x0000000409127c24 */ /* 0x000fe2000f8e0212 */
[----:B------:R-:W-:Y:S01]  /*8ed0*/  ULDC UR4, c[0x0][0x600] ;  /* 0x0001800000047ab9 */ /* 0x000fe20000000800 */
[----:B------:R-:W-:-:S02]  /*8ee0*/  IMAD R11, R20, UR5, R15 ;  /* 0x00000005140b7c24 */ /* 0x000fc4000f8e020f */
[----:B------:R-:W-:Y:S02]  /*8ef0*/  IMAD R18, R18, UR4, R7 ;  /* 0x0000000412127c24 */ /* 0x000fe4000f8e0207 */
[----:B------:R-:W-:Y:S02]  /*8f00*/  IMAD.MOV.U32 R0, RZ, RZ, 0x1 ;  /* 0x00000001ff007424 */ /* 0x000fe400078e00ff */
[----:B------:R-:W-:Y:S01]  /*8f10*/  IMAD.MOV.U32 R6, RZ, RZ, R10 ;  /* 0x000000ffff067224 */ /* 0x000fe200078e000a */
[----:B------:R-:W-:Y:S02]  /*8f20*/  SEL R15, R18, R11, !P2 ;  /* 0x0000000b120f7207 */ /* 0x000fe40005000000 */
[----:B------:R-:W-:-:S07]  /*8f30*/  SEL R11, R11, R18, !P2 ;  /* 0x000000120b0b7207 */ /* 0x000fce0005000000 */
.L_x_178:
[----:B------:R-:W-:Y:S05]  /*8f40*/  BSYNC B1 ;  /* 0x0000000000017941 */ /* 0x000fea0003800000 */
.L_x_177:
[----:B------:R-:W-:-:S13]  /*8f50*/  LOP3.LUT P1, RZ, R0, 0xff, RZ, 0xc0, !PT ;  /* 0x000000ff00ff7812 */ /* 0x000fda000782c0ff */
[----:B------:R-:W-:Y:S05]  /*8f60*/  @P1 BRA `(.L_x_181) ;  /* 0xfffffff400501947 */ /* 0x000fea000383ffff */
[----:B------:R-:W-:Y:S05]  /*8f70*/  BSYNC B0 ;  /* 0x0000000000007941 */ /* 0x000fea0003800000 */
.L_x_169:
[----:B------:R-:W-:-:S03]  /*8f80*/  UMOV UR4, 0xffffffff ;  /* 0xffffffff00047882 */ /* 0x000fc60000000000 */
[----:B------:R-:W-:Y:S05]  /*8f90*/  BRA.DIV UR4, `(.L_x_182) ;  /* 0x0000000204d47947 */ /* 0x000fea000b800000 */
[----:B------:R-:W-:-:S13]  /*8fa0*/  ELECT P0, URZ, PT ;  /* 0x00000000003f782f */ /* 0x000fda0003800000 */
.L_x_194:
[----:B------:R-:W-:Y:S04]  /*8fb0*/  BSSY B0, `(.L_x_183) ;  /* 0x0000019000007945 */ /* 0x000fe80003800000 */
[----:B------:R-:W-:Y:S05]  /*8fc0*/  @!P0 BRA `(.L_x_184) ;  /* 0x00000000005c8947 */ /* 0x000fea0003800000 */
[----:B------:R-:W-:-:S04]  /*8fd0*/  LOP3.LUT R4, R4, 0x2, RZ, 0xfc, !PT ;  /* 0x0000000204047812 */ /* 0x000fc800078efcff */
[----:B------:R-:W-:-:S13]  /*8fe0*/  ISETP.NE.AND P0, PT, R4, 0x3, PT ;  /* 0x000000030400780c */ /* 0x000fda0003f05270 */
[----:B------:R-:W-:Y:S05]  /*8ff0*/  @!P0 BRA `(.L_x_185) ;  /* 0x0000000000048947 */ /* 0x000fea0003800000 */
[----:B------:R-:W-:Y:S01]  /*9000*/  BPT.TRAP 0x1 ;  /* 0x000000040000795c */ /* 0x000fe20000300000 */
.L_x_185:
[----:B------:R-:W0:Y:S01]  /*9010*/  S2R R3, SR_CgaCtaId ;  /* 0x0000000000037919 */ /* 0x000e220000008800 */
[----:B------:R-:W-:Y:S02]  /*9020*/  MOV R0, 0x400 ;  /* 0x0000040000007802 */ /* 0x000fe40000000f00 */
[----:B------:R-:W-:Y:S02]  /*9030*/  SHF.L.U32 R2, R12, 0x1f, RZ ;  /* 0x0000001f0c027819 */ /* 0x000fe400000006ff */
[----:B0-----:R-:W-:-:S05]  /*9040*/  LEA R0, R3, R0, 0x18 ;  /* 0x0000000003007211 */ /* 0x001fca00078ec0ff */
[----:B------:R-:W-:-:S04]  /*9050*/  VIADD R0, R0, 0x10 ;  /* 0x0000001000007836 */ /* 0x000fc80000000000 */
[C---:B------:R-:W-:Y:S02]  /*9060*/  IMAD R7, R5.reuse, 0x8, R0 ;  /* 0x0000000805077824 */ /* 0x040fe400078e0200 */
[----:B------:R-:W-:Y:S02]  /*9070*/  VIADD R5, R5, 0x1 ;  /* 0x0000000105057836 */ /* 0x000fe40000000000 */
[----:B------:R-:W0:Y:S03]  /*9080*/  SYNCS.PHASECHK.TRANS64.TRYWAIT P0, [R7+URZ], R2 ;  /* 0x00000002070075a7 */ /* 0x000e26000800017f */
[----:B------:R-:W-:-:S04]  /*9090*/  ISETP.NE.AND P1, PT, R5, 0x2, PT ;  /* 0x000000020500780c */ /* 0x000fc80003f25270 */
[----:B------:R-:W-:Y:S02]  /*90a0*/  SEL R3, RZ, 0x1, P1 ;  /* 0x00000001ff037807 */ /* 0x000fe40000800000 */
[----:B------:R-:W-:Y:S02]  /*90b0*/  SEL R5, R5, RZ, P1 ;  /* 0x000000ff05057207 */ /* 0x000fe40000800000 */
[----:B------:R-:W-:Y:S01]  /*90c0*/  LOP3.LUT R3, R12, R3, RZ, 0x3c, !PT ;  /* 0x000000030c037212 */ /* 0x000fe200078e3cff */
[----:B0-----:R-:W-:Y:S06]  /*90d0*/  @!P0 BRA `(.L_x_186) ;  /* 0x0000000000a88947 */ /* 0x001fec0003800000 */
.L_x_195:
[----:B------:R-:W-:Y:S01]  /*90e0*/  IMAD R5, R5, 0x8, R0 ;  /* 0x0000000805057824 */ /* 0x000fe200078e0200 */
[----:B------:R-:W-:-:S07]  /*90f0*/  SHF.L.U32 R0, R3, 0x1f, RZ ;  /* 0x0000001f03007819 */ /* 0x000fce00000006ff */
.L_x_187:
[----:B-1----:R1:W2:Y:S02]  /*9100*/  SYNCS.PHASECHK.TRANS64.TRYWAIT P0, [R5+URZ], R0 ;  /* 0x00000000050075a7 */ /* 0x0022a4000800017f */
[----:B--2---:R-:W-:Y:S05]  /*9110*/  @!P0 NANOSLEEP.SYNCS 0x989680 ;  /* 0x009896800000895d */ /* 0x004fea0003900000 */
[----:B------:R-:W2:Y:S02]  /*9120*/  @!P0 SYNCS.PHASECHK.TRANS64 P0, [R5+URZ], R0 ;  /* 0x00000000050085a7 */ /* 0x000ea4000800007f */
[----:B--2---:R-:W-:Y:S05]  /*9130*/  @!P0 BRA `(.L_x_187) ;  /* 0xfffffffc00f08947 */ /* 0x004fea000383ffff */
.L_x_184:
[----:B------:R-:W-:Y:S05]  /*9140*/  BSYNC B0 ;  /* 0x0000000000007941 */ /* 0x000fea0003800000 */
.L_x_183:
[----:B------:R-:W-:Y:S05]  /*9150*/  EXIT ;  /* 0x000000000000794d */ /* 0x000fea0003800000 */
.L_x_17:
[----:B-1----:R-:W-:-:S04]  /*9160*/  IMAD.U32 R11, RZ, RZ, UR6 ;  /* 0x00000006ff0b7e24 */ /* 0x002fc8000f8e00ff */
[----:B------:R1:W4:Y:S03]  /*9170*/  SYNCS.PHASECHK.TRANS64.TRYWAIT P0, [R11+URZ], R10 ;  /* 0x0000000a0b0075a7 */ /* 0x000326000800017f */
[----:B----4-:R-:W-:Y:S05]  /*9180*/  @!P0 NANOSLEEP.SYNCS 0x989680 ;  /* 0x009896800000895d */ /* 0x010fea0003900000 */
[----:B------:R-:W4:Y:S02]  /*9190*/  @!P0 SYNCS.PHASECHK.TRANS64 P0, [R11+URZ], R10 ;  /* 0x0000000a0b0085a7 */ /* 0x000f24000800007f */
[----:B----4-:R-:W-:Y:S05]  /*91a0*/  @!P0 BRA `(.L_x_17) ;  /* 0xfffffffc00ec8947 */ /* 0x010fea000383ffff */
[----:B------:R-:W-:Y:S05]  /*91b0*/  BRA `(.L_x_16) ;  /* 0xffffff8000d47947 */ /* 0x000fea000383ffff */
.L_x_23:
[----:B-1----:R-:W-:-:S04]  /*91c0*/  IMAD.U32 R140, RZ, RZ, UR12 ;  /* 0x0000000cff8c7e24 */ /* 0x002fc8000f8e00ff */
[----:B------:R1:W4:Y:S03]  /*91d0*/  SYNCS.PHASECHK.TRANS64.TRYWAIT P0, [R140+URZ], R11 ;  /* 0x0000000b8c0075a7 */ /* 0x000326000800017f */
[----:B----4-:R-:W-:Y:S05]  /*91e0*/  @!P0 NANOSLEEP.SYNCS 0x989680 ;  /* 0x009896800000895d */ /* 0x010fea0003900000 */
[----:B------:R-:W4:Y:S02]  /*91f0*/  @!P0 SYNCS.PHASECHK.TRANS64 P0, [R140+URZ], R11 ;  /* 0x0000000b8c0085a7 */ /* 0x000f24000800007f */
[----:B----4-:R-:W-:Y:S05]  /*9200*/  @!P0 BRA `(.L_x_23) ;  /* 0xfffffffc00ec8947 */ /* 0x010fea000383ffff */
[----:B------:R-:W-:Y:S05]  /*9210*/  BRA `(.L_x_22) ;  /* 0xffffff8c00487947 */ /* 0x000fea000383ffff */
.L_x_170:
[----:B------:R-:W-:Y:S01]  /*9220*/  BSSY B1, `(.L_x_188) ;  /* 0x0000006000017945 */ /* 0x000fe20003800000 */
[----:B------:R-:W-:-:S07]  /*9230*/  IMAD.MOV.U32 R0, RZ, RZ, -0x1 ;  /* 0xffffffffff007424 */ /* 0x000fce00078e00ff */
[----:B------:R-:W-:Y:S05]  /*9240*/  WARPSYNC.COLLECTIVE R0, `(.L_x_189) ;  /* 0x00000000000c7348 */ /* 0x000fea0003c00000 */
[----:B------:R-:W-:Y:S02]  /*9250*/  ELECT P1, UR62, PT ;  /* 0x00000000003e782f */ /* 0x000fe40003820000 */
[----:B------:R-:W-:Y:S01]  /*9260*/  MOV R0, UR62 ;  /* 0x0000003e00007c02 */ /* 0x000fe20008000f00 */
[----:B------:R-:W-:Y:S10]  /*9270*/  ENDCOLLECTIVE ;  /* 0x000000000000791b */ /* 0x000ff40003800000 */
.L_x_189:
[----:B------:R-:W-:Y:S05]  /*9280*/  BSYNC B1 ;  /* 0x0000000000017941 */ /* 0x000fea0003800000 */
.L_x_188:
[----:B------:R-:W-:Y:S05]  /*9290*/  BRA `(.L_x_190) ;  /* 0xfffffff000907947 */ /* 0x000fea000383ffff */
.L_x_173:
[----:B-1----:R1:W2:Y:S02]  /*92a0*/  SYNCS.PHASECHK.TRANS64.TRYWAIT P1, [R18+URZ+0x10], R9 ;  /* 0x00001009120075a7 */ /* 0x0022a4000802017f */
[----:B--2---:R-:W-:Y:S05]  /*92b0*/  @!P1 NANOSLEEP.SYNCS 0x989680 ;  /* 0x009896800000995d */ /* 0x004fea0003900000 */
[----:B------:R-:W2:Y:S02]  /*92c0*/  @!P1 SYNCS.PHASECHK.TRANS64 P1, [R18+URZ+0x10], R9 ;  /* 0x00001009120095a7 */ /* 0x000ea4000802007f */
[----:B--2---:R-:W-:Y:S05]  /*92d0*/  @!P1 BRA `(.L_x_173) ;  /* 0xfffffffc00f09947 */ /* 0x004fea000383ffff */
[----:B------:R-:W-:Y:S05]  /*92e0*/  BRA `(.L_x_191) ;  /* 0xfffffff000c47947 */ /* 0x000fea000383ffff */
.L_x_182:
[----:B------:R-:W-:Y:S01]  /*92f0*/  BSSY B0, `(.L_x_192) ;  /* 0x0000006000007945 */ /* 0x000fe20003800000 */
[----:B------:R-:W-:-:S07]  /*9300*/  IMAD.MOV.U32 R0, RZ, RZ, -0x1 ;  /* 0xffffffffff007424 */ /* 0x000fce00078e00ff */
[----:B------:R-:W-:Y:S05]  /*9310*/  WARPSYNC.COLLECTIVE R0, `(.L_x_193) ;  /* 0x00000000000c7348 */ /* 0x000fea0003c00000 */
[----:B------:R-:W-:Y:S02]  /*9320*/  ELECT P1, UR62, PT ;  /* 0x00000000003e782f */ /* 0x000fe40003820000 */
[----:B------:R-:W-:Y:S01]  /*9330*/  MOV R0, UR62 ;  /* 0x0000003e00007c02 */ /* 0x000fe20008000f00 */
[----:B------:R-:W-:Y:S10]  /*9340*/  ENDCOLLECTIVE ;  /* 0x000000000000791b */ /* 0x000ff40003800000 */
.L_x_193:
[----:B------:R-:W-:Y:S05]  /*9350*/  BSYNC B0 ;  /* 0x0000000000007941 */ /* 0x000fea0003800000 */
.L_x_192:
[----:B------:R-:W-:Y:S01]  /*9360*/  PLOP3.LUT P0, PT, P1, PT, PT, 0x80, 0x0 ;  /* 0x000000000000781c */ /* 0x000fe20000f0f070 */
[----:B------:R-:W-:-:S12]  /*9370*/  BRA `(.L_x_194) ;  /* 0xfffffffc000c7947 */ /* 0x000fd8000383ffff */
.L_x_186:
[----:B0-----:R0:W1:Y:S02]  /*9380*/  SYNCS.PHASECHK.TRANS64.TRYWAIT P0, [R7+URZ], R2 ;  /* 0x00000002070075a7 */ /* 0x001064000800017f */
[----:B-1----:R-:W-:Y:S05]  /*9390*/  @!P0 NANOSLEEP.SYNCS 0x989680 ;  /* 0x009896800000895d */ /* 0x002fea0003900000 */
[----:B------:R-:W1:Y:S02]  /*93a0*/  @!P0 SYNCS.PHASECHK.TRANS64 P0, [R7+URZ], R2 ;  /* 0x00000002070085a7 */ /* 0x000e64000800007f */
[----:B-1----:R-:W-:Y:S05]  /*93b0*/  @!P0 BRA `(.L_x_186) ;  /* 0xfffffffc00f08947 */ /* 0x002fea000383ffff */
[----:B------:R-:W-:Y:S05]  /*93c0*/  BRA `(.L_x_195) ;  /* 0xfffffffc00447947 */ /* 0x000fea000383ffff */
.L_x_196:
[----:B------:R-:W-:-:S00]  /*93d0*/  BRA `(.L_x_196) ;  /* 0xfffffffc00fc7947 */ /* 0x000fc0000383ffff */
[----:B------:R-:W-:-:S00]  /*93e0*/  NOP ;  /* 0x0000000000007918 */ /* 0x000fc00000000000 */
        /* <DEDUP_REMOVED lines=9> */
.L_x_197:


//--------------------- .nv.shared._ZN7cutlass13device_kernelINS_4gemm6kernel13GemmUniversalIN4cute5tupleIJiiiiEEENS1_10collective13CollectiveMmaINS1_37MainloopSm90TmaGmmaWarpSpecializedFP8ILi2ENS5_IJNS4_1CILi1EEESB_SB_EEENS1_35KernelTmaWarpSpecializedCooperativeEEENS5_IJNSA_ILi128EEESF_SF_EEENS_12float_e5m2_tENS5_IJlSB_lEEESH_SI_NS4_8TiledMMAINS4_8MMA_AtomIJNS4_4SM904GMMA31MMA_64x128x32_F32E5M2E5M2_SS_TNILNSM_7ScaleInE1ELSO_1EEEEEENS4_6LayoutINS5_IJNSA_ILi2EEESB_SB_EEENS5_IJSB_NSA_ILi0EEESU_EEEEENS5_IJNS4_10UnderscoreESX_SX_EEEEENS4_13SM90_TMA_LOADENS4_14ComposedLayoutINS4_7SwizzleILi3ELi4ELi3EEENS4_18smem_ptr_flag_bitsILi8EEENSR_INS5_IJNSA_ILi8EEESF_EEENS5_IJSF_SB_EEEEEEEvNS4_8identityES10_S1A_vS1B_EENS_8epilogue10collective6detail29Sm90TmaWarpSpecializedAdapterINS1E_15DefaultEpilogueISH_SI_SI_NS1D_6thread17LinearCombinationISH_Li1EffLNS1I_9ScaleType4KindE0ELNS_15FloatRoundStyleE2ESH_EENS1_15EpilogueDefaultEEEEEvvEEEEvNT_6ParamsE --------------------------
	.section	.nv.shared._ZN7cutlass13device_kernelINS_4gemm6kernel13GemmUniversalIN4cute5tupleIJiiiiEEENS1_10collective13CollectiveMmaINS1_37MainloopSm90TmaGmmaWarpSpecializedFP8ILi2ENS5_IJNS4_1CILi1EEESB_SB_EEENS1_35KernelTmaWarpSpecializedCooperativeEEENS5_IJNSA_ILi128EEESF_SF_EEENS_12float_e5m2_tENS5_IJlSB_lEEESH_SI_NS4_8TiledMMAINS4_8MMA_AtomIJNS4_4SM904GMMA31MMA_64x128x32_F32E5M2E5M2_SS_TNILNSM_7ScaleInE1ELSO_1EEEEEENS4_6LayoutINS5_IJNSA_ILi2EEESB_SB_EEENS5_IJSB_NSA_ILi0EEESU_EEEEENS5_IJNS4_10UnderscoreESX_SX_EEEEENS4_13SM90_TMA_LOADENS4_14ComposedLayoutINS4_7SwizzleILi3ELi4ELi3EEENS4_18smem_ptr_flag_bitsILi8EEENSR_INS5_IJNSA_ILi8EEESF_EEENS5_IJSF_SB_EEEEEEEvNS4_8identityES10_S1A_vS1B_EENS_8epilogue10collective6detail29Sm90TmaWarpSpecializedAdapterINS1E_15DefaultEpilogueISH_SI_SI_NS1D_6thread17LinearCombinationISH_Li1EffLNS1I_9ScaleType4KindE0ELNS_15FloatRoundStyleE2ESH_EENS1_15EpilogueDefaultEEEEEvvEEEEvNT_6ParamsE,"aw",@nobits
	.sectionflags	@""
	.align	16
	.zero		1024


//--------------------- .nv.shared.reserved.0     --------------------------
	.section	.nv.shared.reserved.0,"aw",@nobits
	.weak		__nv_reservedSMEM_offset_0_alias
	.size		__nv_reservedSMEM_offset_0_alias, 0, 0
	.other		__nv_reservedSMEM_offset_0_alias,@"STO_CUDA_RESERVED_SHARED STV_DEFAULT"
__nv_reservedSMEM_offset_0_alias:
	.zero		0


//--------------------- .nv.global                --------------------------
	.section	.nv.global,"aw",@nobits
.nv.global:
	.type		_ZN40_INTERNAL_c8090d7a_4_k_cu_bf452bc6_297524cute1_E,@object
	.size		_ZN40_INTERNAL_c8090d7a_4_k_cu_bf452bc6_297524cute1_E,(_ZN40_INTERNAL_c8090d7a_4_k_cu_bf452bc6_297524cuda3std3__45__cpo6cbeginE - _ZN40_INTERNAL_c8090d7a_4_k_cu_bf452bc6_297524cute1_E)
_ZN40_INTERNAL_c8090d7a_4_k_cu_bf452bc6_297524cute1_E:
	.zero		1
	.type		_ZN40_INTERNAL_c8090d7a_4_k_cu_bf452bc6_297524cuda3std3__45__cpo6cbeginE,@object
	.size		_ZN40_INTERNAL_c8090d7a_4_k_cu_bf452bc6_297524cuda3std3__45__cpo6cbeginE,(_ZN40_INTERNAL_c8090d7a_4_k_cu_bf452bc6_297524cuda3std3__48in_placeE - _ZN40_INTERNAL_c8090d7a_4_k_cu_bf452bc6_297524cuda3std3__45__cpo6cbeginE)
_ZN40_INTERNAL_c8090d7a_4_k_cu_bf452bc6_297524cuda3std3__45__cpo6cbeginE:
	.zero		1
	.type		_ZN40_INTERNAL_c8090d7a_4_k_cu_bf452bc6_297524cuda3std3__48in_placeE,@object
	.size		_ZN40_INTERNAL_c8090d7a_4_k_cu_bf452bc6_297524cuda3std3__48in_placeE,(_ZN40_INTERNAL_c8090d7a_4_k_cu_bf452bc6_297524cuda3std6ranges3__45__cpo9iter_moveE - _ZN40_INTERNAL_c8090d7a_4_k_cu_bf452bc6_297524cuda3std3__48in_placeE)
_ZN40_INTERNAL_c8090d7a_4_k_cu_bf452bc6_297524cuda3std3__48in_placeE:
	.zero		1
	.type		_ZN40_INTERNAL_c8090d7a_4_k_cu_bf452bc6_297524cuda3std6ranges3__45__cpo9iter_moveE,@object
	.size		_ZN40_INTERNAL_c8090d7a_4_k_cu_bf452bc6_297524cuda3std6ranges3__45__cpo9iter_moveE,(_ZN40_INTERNAL_c8090d7a_4_k_cu_bf452bc6_297524cuda3std3__45__cpo5beginE - _ZN40_INTERNAL_c8090d7a_4_k_cu_bf452bc6_297524cuda3std6ranges3__45__cpo9iter_moveE)
_ZN40_INTERNAL_c8090d7a_4_k_cu_bf452bc6_297524cuda3std6ranges3__45__cpo9iter_moveE:
	.zero		1
	.type		_ZN40_INTERNAL_c8090d7a_4_k_cu_bf452bc6_297524cuda3std3__45__cpo5beginE,@object
	.size		_ZN40_INTERNAL_c8090d7a_4_k_cu_bf452bc6_297524cuda3std3__45__cpo5beginE,(_ZN40_INTERNAL_c8090d7a_4_k_cu_bf452bc6_297524cuda3std3__442_GLOBAL__N__c8090d7a_4_k_cu_bf452bc6_297526ignoreE - _ZN40_INTERNAL_c8090d7a_4_k_cu_bf452bc6_297524cuda3std3__45__cpo5beginE)
_ZN40_INTERNAL_c8090d7a_4_k_cu_bf452bc6_297524cuda3std3__45__cpo5beginE:
	.zero		1
	.type		_ZN40_INTERNAL_c8090d7a_4_k_cu_bf452bc6_297524cuda3std3__442_GLOBAL__N__c8090d7a_4_k_cu_bf452bc6_297526ignoreE,@object
	.size		_ZN40_INTERNAL_c8090d7a_4_k_cu_bf452bc6_297524cuda3std3__442_GLOBAL__N__c8090d7a_4_k_cu_bf452bc6_297526ignoreE,(_ZN40_INTERNAL_c8090d7a_4_k_cu_bf452bc6_297524cute7productE - _ZN40_INTERNAL_c8090d7a_4_k_cu_bf452bc6_297524cuda3std3__442_GLOBAL__N__c8090d7a_4_k_cu_bf452bc6_297526ignoreE)
_ZN40_INTERNAL_c8090d7a_4_k_cu_bf452bc6_297524cuda3std3__442_GLOBAL__N__c8090d7a_4_k_cu_bf452bc6_297526ignoreE:
	.zero		1
	.type		_ZN40_INTERNAL_c8090d7a_4_k_cu_bf452bc6_297524cute7productE,@object
	.size		_ZN40_INTERNAL_c8090d7a_4_k_cu_bf452bc6_297524cute7productE,(_ZN40_INTERNAL_c8090d7a_4_k_cu_bf452bc6_297524cuda3std3__45__cpo3endE - _ZN40_INTERNAL_c8090d7a_4_k_cu_bf452bc6_297524cute7productE)
_ZN40_INTERNAL_c8090d7a_4_k_cu_bf452bc6_297524cute7productE:
	.zero		1
	.type		_ZN40_INTERNAL_c8090d7a_4_k_cu_bf452bc6_297524cuda3std3__45__cpo3endE,@object
	.size		_ZN40_INTERNAL_c8090d7a_4_k_cu_bf452bc6_297524cuda3std3__45__cpo3endE,(_ZN40_INTERNAL_c8090d7a_4_k_cu_bf452bc6_297524cuda3std3__419piecewise_constructE - _ZN40_INTERNAL_c8090d7a_4_k_cu_bf452bc6_297524cuda3std3__45__cpo3endE)
_ZN40_INTERNAL_c8090d7a_4_k_cu_bf452bc6_297524cuda3std3__45__cpo3endE:
	.zero		1
	.type		_ZN40_INTERNAL_c8090d7a_4_k_cu_bf452bc6_297524cuda3std3__419piecewise_constructE,@object
	.size		_ZN40_INTERNAL_c8090d7a_4_k_cu_bf452bc6_297524cuda3std3__419piecewise_constructE,(_ZN40_INTERNAL_c8090d7a_4_k_cu_bf452bc6_297524cuda3std3__45__cpo4cendE - _ZN40_INTERNAL_c8090d7a_4_k_cu_bf452bc6_297524cuda3std3__419piecewise_constructE)
_ZN40_INTERNAL_c8090d7a_4_k_cu_bf452bc6_297524cuda3std3__419piecewise_constructE:
	.zero		1
	.type		_ZN40_INTERNAL_c8090d7a_4_k_cu_bf452bc6_297524cuda3std3__45__cpo4cendE,@object
	.size		_ZN40_INTERNAL_c8090d7a_4_k_cu_bf452bc6_297524cuda3std3__45__cpo4cendE,(_ZN40_INTERNAL_c8090d7a_4_k_cu_bf452bc6_297524cuda3std6ranges3__45__cpo4swapE - _ZN40_INTERNAL_c8090d7a_4_k_cu_bf452bc6_297524cuda3std3__45__cpo4cendE)
_ZN40_INTERNAL_c8090d7a_4_k_cu_bf452bc6_297524cuda3std3__45__cpo4cendE:
	.zero		1
	.type		_ZN40_INTERNAL_c8090d7a_4_k_cu_bf452bc6_297524cuda3std6ranges3__45__cpo4swapE,@object
	.size		_ZN40_INTERNAL_c8090d7a_4_k_cu_bf452bc6_297524cuda3std6ranges3__45__cpo4swapE,(.L_7 - _ZN40_INTERNAL_c8090d7a_4_k_cu_bf452bc6_297524cuda3std6ranges3__45__cpo4swapE)
_ZN40_INTERNAL_c8090d7a_4_k_cu_bf452bc6_297524cuda3std6ranges3__45__cpo4swapE:
	.zero		1
.L_7:


//--------------------- .nv.constant0._ZN7cutlass13device_kernelINS_4gemm6kernel13GemmUniversalIN4cute5tupleIJiiiiEEENS1_10collective13CollectiveMmaINS1_37MainloopSm90TmaGmmaWarpSpecializedFP8ILi2ENS5_IJNS4_1CILi1EEESB_SB_EEENS1_35KernelTmaWarpSpecializedCooperativeEEENS5_IJNSA_ILi128EEESF_SF_EEENS_12float_e5m2_tENS5_IJlSB_lEEESH_SI_NS4_8TiledMMAINS4_8MMA_AtomIJNS4_4SM904GMMA31MMA_64x128x32_F32E5M2E5M2_SS_TNILNSM_7ScaleInE1ELSO_1EEEEEENS4_6LayoutINS5_IJNSA_ILi2EEESB_SB_EEENS5_IJSB_NSA_ILi0EEESU_EEEEENS5_IJNS4_10UnderscoreESX_SX_EEEEENS4_13SM90_TMA_LOADENS4_14ComposedLayoutINS4_7SwizzleILi3ELi4ELi3EEENS4_18smem_ptr_flag_bitsILi8EEENSR_INS5_IJNSA_ILi8EEESF_EEENS5_IJSF_SB_EEEEEEEvNS4_8identityES10_S1A_vS1B_EENS_8epilogue10collective6detail29Sm90TmaWarpSpecializedAdapterINS1E_15DefaultEpilogueISH_SI_SI_NS1D_6thread17LinearCombinationISH_Li1EffLNS1I_9ScaleType4KindE0ELNS_15FloatRoundStyleE2ESH_EENS1_15EpilogueDefaultEEEEEvvEEEEvNT_6ParamsE --------------------------
	.section	.nv.constant0._ZN7cutlass13device_kernelINS_4gemm6kernel13GemmUniversalIN4cute5tupleIJiiiiEEENS1_10collective13CollectiveMmaINS1_37MainloopSm90TmaGmmaWarpSpecializedFP8ILi2ENS5_IJNS4_1CILi1EEESB_SB_EEENS1_35KernelTmaWarpSpecializedCooperativeEEENS5_IJNSA_ILi128EEESF_SF_EEENS_12float_e5m2_tENS5_IJlSB_lEEESH_SI_NS4_8TiledMMAINS4_8MMA_AtomIJNS4_4SM904GMMA31MMA_64x128x32_F32E5M2E5M2_SS_TNILNSM_7ScaleInE1ELSO_1EEEEEENS4_6LayoutINS5_IJNSA_ILi2EEESB_SB_EEENS5_IJSB_NSA_ILi0EEESU_EEEEENS5_IJNS4_10UnderscoreESX_SX_EEEEENS4_13SM90_TMA_LOADENS4_14ComposedLayoutINS4_7SwizzleILi3ELi4ELi3EEENS4_18smem_ptr_flag_bitsILi8EEENSR_INS5_IJNSA_ILi8EEESF_EEENS5_IJSF_SB_EEEEEEEvNS4_8identityES10_S1A_vS1B_EENS_8epilogue10collective6detail29Sm90TmaWarpSpecializedAdapterINS1E_15DefaultEpilogueISH_SI_SI_NS1D_6thread17LinearCombinationISH_Li1EffLNS1I_9ScaleType4KindE0ELNS_15FloatRoundStyleE2ESH_EENS1_15EpilogueDefaultEEEEEvvEEEEvNT_6ParamsE,"a",@progbits
	.sectionflags	@""
	.align	4
.nv.constant0._ZN7cutlass13device_kernelINS_4gemm6kernel13GemmUniversalIN4cute5tupleIJiiiiEEENS1_10collective13CollectiveMmaINS1_37MainloopSm90TmaGmmaWarpSpecializedFP8ILi2ENS5_IJNS4_1CILi1EEESB_SB_EEENS1_35KernelTmaWarpSpecializedCooperativeEEENS5_IJNSA_ILi128EEESF_SF_EEENS_12float_e5m2_tENS5_IJlSB_lEEESH_SI_NS4_8TiledMMAINS4_8MMA_AtomIJNS4_4SM904GMMA31MMA_64x128x32_F32E5M2E5M2_SS_TNILNSM_7ScaleInE1ELSO_1EEEEEENS4_6LayoutINS5_IJNSA_ILi2EEESB_SB_EEENS5_IJSB_NSA_ILi0EEESU_EEEEENS5_IJNS4_10UnderscoreESX_SX_EEEEENS4_13SM90_TMA_LOADENS4_14ComposedLayoutINS4_7SwizzleILi3ELi4ELi3EEENS4_18smem_ptr_flag_bitsILi8EEENSR_INS5_IJNSA_ILi8EEESF_EEENS5_IJSF_SB_EEEEEEEvNS4_8identityES10_S1A_vS1B_EENS_8epilogue10collective6detail29Sm90TmaWarpSpecializedAdapterINS1E_15DefaultEpilogueISH_SI_SI_NS1D_6thread17LinearCombinationISH_Li1EffLNS1I_9ScaleType4KindE0ELNS_15FloatRoundStyleE2ESH_EENS1_15EpilogueDefaultEEEEEvvEEEEvNT_6ParamsE:
	.zero		1664


//--------------------- SYMBOLS --------------------------

	.type		.nv.reservedSmem.offset0,@object
	.size		.nv.reservedSmem.offset0,0x4
